//
// Generated by NVIDIA NVVM Compiler
//
// Compiler Build ID: CL-36424714
// Cuda compilation tools, release 13.0, V13.0.88
// Based on NVVM 20.0.0
//

.version 9.0
.target sm_100
.address_size 64

	// .globl	_Z13shared_kerneliPKfS0_Pf
// _ZZ13shared_kerneliPKfS0_PfE2as has been demoted
// _ZZ13shared_kerneliPKfS0_PfE2bs has been demoted

.visible .entry _Z13shared_kerneliPKfS0_Pf(
	.param .u32 _Z13shared_kerneliPKfS0_Pf_param_0,
	.param .u64 .ptr .align 1 _Z13shared_kerneliPKfS0_Pf_param_1,
	.param .u64 .ptr .align 1 _Z13shared_kerneliPKfS0_Pf_param_2,
	.param .u64 .ptr .align 1 _Z13shared_kerneliPKfS0_Pf_param_3
)
{
	.reg .pred 	%p<3>;
	.reg .b32 	%r<35>;
	.reg .b32 	%f<201>;
	.reg .b64 	%rd<13>;
	// demoted variable
	.shared .align 4 .b8 _ZZ13shared_kerneliPKfS0_PfE2as[16384];
	// demoted variable
	.shared .align 4 .b8 _ZZ13shared_kerneliPKfS0_PfE2bs[16384];
	ld.param.u32 	%r20, [_Z13shared_kerneliPKfS0_Pf_param_0];
	ld.param.u64 	%rd3, [_Z13shared_kerneliPKfS0_Pf_param_1];
	ld.param.u64 	%rd4, [_Z13shared_kerneliPKfS0_Pf_param_2];
	ld.param.u64 	%rd5, [_Z13shared_kerneliPKfS0_Pf_param_3];
	mov.u32 	%r21, %ctaid.x;
	mov.u32 	%r1, %ctaid.y;
	mov.u32 	%r2, %tid.x;
	mov.u32 	%r3, %tid.y;
	shl.b32 	%r4, %r20, 6;
	mul.lo.s32 	%r5, %r4, %r1;
	shl.b32 	%r6, %r21, 6;
	setp.lt.s32 	%p1, %r20, 1;
	mov.f32 	%f200, 0f00000000;
	@%p1 bra 	$L__BB0_3;
	shl.b32 	%r22, %r3, 8;
	mov.u32 	%r23, _ZZ13shared_kerneliPKfS0_PfE2as;
	add.s32 	%r7, %r23, %r22;
	shl.b32 	%r24, %r2, 2;
	add.s32 	%r8, %r7, %r24;
	mov.u32 	%r25, _ZZ13shared_kerneliPKfS0_PfE2bs;
	add.s32 	%r10, %r25, %r24;
	add.s32 	%r9, %r10, %r22;
	mad.lo.s32 	%r26, %r20, %r3, %r2;
	add.s32 	%r33, %r26, %r6;
	shl.b32 	%r27, %r1, 6;
	add.s32 	%r28, %r3, %r27;
	mad.lo.s32 	%r32, %r20, %r28, %r2;
	add.s32 	%r13, %r5, %r20;
	cvta.to.global.u64 	%rd1, %rd3;
	cvta.to.global.u64 	%rd2, %rd4;
	mov.f32 	%f200, 0f00000000;
	mov.u32 	%r34, %r5;
$L__BB0_2:
	mul.wide.s32 	%rd6, %r33, 4;
	add.s64 	%rd7, %rd2, %rd6;
	mul.wide.s32 	%rd8, %r32, 4;
	add.s64 	%rd9, %rd1, %rd8;
	ld.global.f32 	%f6, [%rd9];
	st.shared.f32 	[%r8], %f6;
	ld.global.f32 	%f7, [%rd7];
	st.shared.f32 	[%r9], %f7;
	bar.sync 	0;
	ld.shared.f32 	%f8, [%r7];
	ld.shared.f32 	%f9, [%r10];
	fma.rn.f32 	%f10, %f8, %f9, %f200;
	ld.shared.f32 	%f11, [%r7+4];
	ld.shared.f32 	%f12, [%r10+256];
	fma.rn.f32 	%f13, %f11, %f12, %f10;
	ld.shared.f32 	%f14, [%r7+8];
	ld.shared.f32 	%f15, [%r10+512];
	fma.rn.f32 	%f16, %f14, %f15, %f13;
	ld.shared.f32 	%f17, [%r7+12];
	ld.shared.f32 	%f18, [%r10+768];
	fma.rn.f32 	%f19, %f17, %f18, %f16;
	ld.shared.f32 	%f20, [%r7+16];
	ld.shared.f32 	%f21, [%r10+1024];
	fma.rn.f32 	%f22, %f20, %f21, %f19;
	ld.shared.f32 	%f23, [%r7+20];
	ld.shared.f32 	%f24, [%r10+1280];
	fma.rn.f32 	%f25, %f23, %f24, %f22;
	ld.shared.f32 	%f26, [%r7+24];
	ld.shared.f32 	%f27, [%r10+1536];
	fma.rn.f32 	%f28, %f26, %f27, %f25;
	ld.shared.f32 	%f29, [%r7+28];
	ld.shared.f32 	%f30, [%r10+1792];
	fma.rn.f32 	%f31, %f29, %f30, %f28;
	ld.shared.f32 	%f32, [%r7+32];
	ld.shared.f32 	%f33, [%r10+2048];
	fma.rn.f32 	%f34, %f32, %f33, %f31;
	ld.shared.f32 	%f35, [%r7+36];
	ld.shared.f32 	%f36, [%r10+2304];
	fma.rn.f32 	%f37, %f35, %f36, %f34;
	ld.shared.f32 	%f38, [%r7+40];
	ld.shared.f32 	%f39, [%r10+2560];
	fma.rn.f32 	%f40, %f38, %f39, %f37;
	ld.shared.f32 	%f41, [%r7+44];
	ld.shared.f32 	%f42, [%r10+2816];
	fma.rn.f32 	%f43, %f41, %f42, %f40;
	ld.shared.f32 	%f44, [%r7+48];
	ld.shared.f32 	%f45, [%r10+3072];
	fma.rn.f32 	%f46, %f44, %f45, %f43;
	ld.shared.f32 	%f47, [%r7+52];
	ld.shared.f32 	%f48, [%r10+3328];
	fma.rn.f32 	%f49, %f47, %f48, %f46;
	ld.shared.f32 	%f50, [%r7+56];
	ld.shared.f32 	%f51, [%r10+3584];
	fma.rn.f32 	%f52, %f50, %f51, %f49;
	ld.shared.f32 	%f53, [%r7+60];
	ld.shared.f32 	%f54, [%r10+3840];
	fma.rn.f32 	%f55, %f53, %f54, %f52;
	ld.shared.f32 	%f56, [%r7+64];
	ld.shared.f32 	%f57, [%r10+4096];
	fma.rn.f32 	%f58, %f56, %f57, %f55;
	ld.shared.f32 	%f59, [%r7+68];
	ld.shared.f32 	%f60, [%r10+4352];
	fma.rn.f32 	%f61, %f59, %f60, %f58;
	ld.shared.f32 	%f62, [%r7+72];
	ld.shared.f32 	%f63, [%r10+4608];
	fma.rn.f32 	%f64, %f62, %f63, %f61;
	ld.shared.f32 	%f65, [%r7+76];
	ld.shared.f32 	%f66, [%r10+4864];
	fma.rn.f32 	%f67, %f65, %f66, %f64;
	ld.shared.f32 	%f68, [%r7+80];
	ld.shared.f32 	%f69, [%r10+5120];
	fma.rn.f32 	%f70, %f68, %f69, %f67;
	ld.shared.f32 	%f71, [%r7+84];
	ld.shared.f32 	%f72, [%r10+5376];
	fma.rn.f32 	%f73, %f71, %f72, %f70;
	ld.shared.f32 	%f74, [%r7+88];
	ld.shared.f32 	%f75, [%r10+5632];
	fma.rn.f32 	%f76, %f74, %f75, %f73;
	ld.shared.f32 	%f77, [%r7+92];
	ld.shared.f32 	%f78, [%r10+5888];
	fma.rn.f32 	%f79, %f77, %f78, %f76;
	ld.shared.f32 	%f80, [%r7+96];
	ld.shared.f32 	%f81, [%r10+6144];
	fma.rn.f32 	%f82, %f80, %f81, %f79;
	ld.shared.f32 	%f83, [%r7+100];
	ld.shared.f32 	%f84, [%r10+6400];
	fma.rn.f32 	%f85, %f83, %f84, %f82;
	ld.shared.f32 	%f86, [%r7+104];
	ld.shared.f32 	%f87, [%r10+6656];
	fma.rn.f32 	%f88, %f86, %f87, %f85;
	ld.shared.f32 	%f89, [%r7+108];
	ld.shared.f32 	%f90, [%r10+6912];
	fma.rn.f32 	%f91, %f89, %f90, %f88;
	ld.shared.f32 	%f92, [%r7+112];
	ld.shared.f32 	%f93, [%r10+7168];
	fma.rn.f32 	%f94, %f92, %f93, %f91;
	ld.shared.f32 	%f95, [%r7+116];
	ld.shared.f32 	%f96, [%r10+7424];
	fma.rn.f32 	%f97, %f95, %f96, %f94;
	ld.shared.f32 	%f98, [%r7+120];
	ld.shared.f32 	%f99, [%r10+7680];
	fma.rn.f32 	%f100, %f98, %f99, %f97;
	ld.shared.f32 	%f101, [%r7+124];
	ld.shared.f32 	%f102, [%r10+7936];
	fma.rn.f32 	%f103, %f101, %f102, %f100;
	ld.shared.f32 	%f104, [%r7+128];
	ld.shared.f32 	%f105, [%r10+8192];
	fma.rn.f32 	%f106, %f104, %f105, %f103;
	ld.shared.f32 	%f107, [%r7+132];
	ld.shared.f32 	%f108, [%r10+8448];
	fma.rn.f32 	%f109, %f107, %f108, %f106;
	ld.shared.f32 	%f110, [%r7+136];
	ld.shared.f32 	%f111, [%r10+8704];
	fma.rn.f32 	%f112, %f110, %f111, %f109;
	ld.shared.f32 	%f113, [%r7+140];
	ld.shared.f32 	%f114, [%r10+8960];
	fma.rn.f32 	%f115, %f113, %f114, %f112;
	ld.shared.f32 	%f116, [%r7+144];
	ld.shared.f32 	%f117, [%r10+9216];
	fma.rn.f32 	%f118, %f116, %f117, %f115;
	ld.shared.f32 	%f119, [%r7+148];
	ld.shared.f32 	%f120, [%r10+9472];
	fma.rn.f32 	%f121, %f119, %f120, %f118;
	ld.shared.f32 	%f122, [%r7+152];
	ld.shared.f32 	%f123, [%r10+9728];
	fma.rn.f32 	%f124, %f122, %f123, %f121;
	ld.shared.f32 	%f125, [%r7+156];
	ld.shared.f32 	%f126, [%r10+9984];
	fma.rn.f32 	%f127, %f125, %f126, %f124;
	ld.shared.f32 	%f128, [%r7+160];
	ld.shared.f32 	%f129, [%r10+10240];
	fma.rn.f32 	%f130, %f128, %f129, %f127;
	ld.shared.f32 	%f131, [%r7+164];
	ld.shared.f32 	%f132, [%r10+10496];
	fma.rn.f32 	%f133, %f131, %f132, %f130;
	ld.shared.f32 	%f134, [%r7+168];
	ld.shared.f32 	%f135, [%r10+10752];
	fma.rn.f32 	%f136, %f134, %f135, %f133;
	ld.shared.f32 	%f137, [%r7+172];
	ld.shared.f32 	%f138, [%r10+11008];
	fma.rn.f32 	%f139, %f137, %f138, %f136;
	ld.shared.f32 	%f140, [%r7+176];
	ld.shared.f32 	%f141, [%r10+11264];
	fma.rn.f32 	%f142, %f140, %f141, %f139;
	ld.shared.f32 	%f143, [%r7+180];
	ld.shared.f32 	%f144, [%r10+11520];
	fma.rn.f32 	%f145, %f143, %f144, %f142;
	ld.shared.f32 	%f146, [%r7+184];
	ld.shared.f32 	%f147, [%r10+11776];
	fma.rn.f32 	%f148, %f146, %f147, %f145;
	ld.shared.f32 	%f149, [%r7+188];
	ld.shared.f32 	%f150, [%r10+12032];
	fma.rn.f32 	%f151, %f149, %f150, %f148;
	ld.shared.f32 	%f152, [%r7+192];
	ld.shared.f32 	%f153, [%r10+12288];
	fma.rn.f32 	%f154, %f152, %f153, %f151;
	ld.shared.f32 	%f155, [%r7+196];
	ld.shared.f32 	%f156, [%r10+12544];
	fma.rn.f32 	%f157, %f155, %f156, %f154;
	ld.shared.f32 	%f158, [%r7+200];
	ld.shared.f32 	%f159, [%r10+12800];
	fma.rn.f32 	%f160, %f158, %f159, %f157;
	ld.shared.f32 	%f161, [%r7+204];
	ld.shared.f32 	%f162, [%r10+13056];
	fma.rn.f32 	%f163, %f161, %f162, %f160;
	ld.shared.f32 	%f164, [%r7+208];
	ld.shared.f32 	%f165, [%r10+13312];
	fma.rn.f32 	%f166, %f164, %f165, %f163;
	ld.shared.f32 	%f167, [%r7+212];
	ld.shared.f32 	%f168, [%r10+13568];
	fma.rn.f32 	%f169, %f167, %f168, %f166;
	ld.shared.f32 	%f170, [%r7+216];
	ld.shared.f32 	%f171, [%r10+13824];
	fma.rn.f32 	%f172, %f170, %f171, %f169;
	ld.shared.f32 	%f173, [%r7+220];
	ld.shared.f32 	%f174, [%r10+14080];
	fma.rn.f32 	%f175, %f173, %f174, %f172;
	ld.shared.f32 	%f176, [%r7+224];
	ld.shared.f32 	%f177, [%r10+14336];
	fma.rn.f32 	%f178, %f176, %f177, %f175;
	ld.shared.f32 	%f179, [%r7+228];
	ld.shared.f32 	%f180, [%r10+14592];
	fma.rn.f32 	%f181, %f179, %f180, %f178;
	ld.shared.f32 	%f182, [%r7+232];
	ld.shared.f32 	%f183, [%r10+14848];
	fma.rn.f32 	%f184, %f182, %f183, %f181;
	ld.shared.f32 	%f185, [%r7+236];
	ld.shared.f32 	%f186, [%r10+15104];
	fma.rn.f32 	%f187, %f185, %f186, %f184;
	ld.shared.f32 	%f188, [%r7+240];
	ld.shared.f32 	%f189, [%r10+15360];
	fma.rn.f32 	%f190, %f188, %f189, %f187;
	ld.shared.f32 	%f191, [%r7+244];
	ld.shared.f32 	%f192, [%r10+15616];
	fma.rn.f32 	%f193, %f191, %f192, %f190;
	ld.shared.f32 	%f194, [%r7+248];
	ld.shared.f32 	%f195, [%r10+15872];
	fma.rn.f32 	%f196, %f194, %f195, %f193;
	ld.shared.f32 	%f197, [%r7+252];
	ld.shared.f32 	%f198, [%r10+16128];
	fma.rn.f32 	%f200, %f197, %f198, %f196;
	bar.sync 	0;
	add.s32 	%r34, %r34, 64;
	add.s32 	%r33, %r33, %r4;
	add.s32 	%r32, %r32, 64;
	setp.lt.s32 	%p2, %r34, %r13;
	@%p2 bra 	$L__BB0_2;
$L__BB0_3:
	cvta.to.global.u64 	%rd10, %rd5;
	add.s32 	%r29, %r6, %r2;
	mad.lo.s32 	%r30, %r20, %r3, %r29;
	add.s32 	%r31, %r30, %r5;
	mul.wide.s32 	%rd11, %r31, 4;
	add.s64 	%rd12, %rd10, %rd11;
	st.global.f32 	[%rd12], %f200;
	ret;

}
	// .globl	_Z6kerneliPKfS0_Pf
.visible .entry _Z6kerneliPKfS0_Pf(
	.param .u32 _Z6kerneliPKfS0_Pf_param_0,
	.param .u64 .ptr .align 1 _Z6kerneliPKfS0_Pf_param_1,
	.param .u64 .ptr .align 1 _Z6kerneliPKfS0_Pf_param_2,
	.param .u64 .ptr .align 1 _Z6kerneliPKfS0_Pf_param_3
)
{
	.reg .pred 	%p<10>;
	.reg .b32 	%r<74>;
	.reg .b32 	%f<68>;
	.reg .b64 	%rd<61>;

	ld.param.u32 	%r40, [_Z6kerneliPKfS0_Pf_param_0];
	ld.param.u64 	%rd7, [_Z6kerneliPKfS0_Pf_param_1];
	ld.param.u64 	%rd8, [_Z6kerneliPKfS0_Pf_param_2];
	ld.param.u64 	%rd6, [_Z6kerneliPKfS0_Pf_param_3];
	cvta.to.global.u64 	%rd1, %rd8;
	cvta.to.global.u64 	%rd2, %rd7;
	mov.u32 	%r41, %ctaid.x;
	mov.u32 	%r42, %ctaid.y;
	mov.u32 	%r1, %tid.x;
	mov.u32 	%r43, %tid.y;
	mul.lo.s32 	%r44, %r40, %r42;
	shl.b32 	%r45, %r44, 6;
	mad.lo.s32 	%r2, %r40, %r43, %r45;
	shl.b32 	%r3, %r41, 6;
	add.s32 	%r4, %r3, %r1;
	setp.lt.s32 	%p1, %r40, 1;
	mov.f32 	%f67, 0f00000000;
	@%p1 bra 	$L__BB1_12;
	and.b32  	%r5, %r40, 7;
	setp.lt.u32 	%p2, %r40, 8;
	mov.f32 	%f67, 0f00000000;
	mov.b32 	%r72, 0;
	@%p2 bra 	$L__BB1_4;
	and.b32  	%r72, %r40, 2147483640;
	neg.s32 	%r70, %r72;
	add.s32 	%r47, %r1, %r40;
	add.s32 	%r69, %r47, %r3;
	shl.b32 	%r9, %r40, 3;
	shl.b32 	%r48, %r40, 1;
	add.s32 	%r68, %r4, %r48;
	mad.lo.s32 	%r67, %r40, 3, %r4;
	shl.b32 	%r49, %r40, 2;
	add.s32 	%r66, %r4, %r49;
	mad.lo.s32 	%r65, %r40, 5, %r4;
	mad.lo.s32 	%r64, %r40, 6, %r4;
	mad.lo.s32 	%r63, %r40, 7, %r4;
	mul.wide.u32 	%rd9, %r2, 4;
	add.s64 	%rd10, %rd9, %rd2;
	add.s64 	%rd60, %rd10, 16;
	mov.f32 	%f67, 0f00000000;
	mov.u32 	%r62, %r4;
$L__BB1_3:
	.pragma "nounroll";
	ld.global.f32 	%f17, [%rd60+-16];
	mul.wide.u32 	%rd11, %r62, 4;
	add.s64 	%rd12, %rd1, %rd11;
	ld.global.f32 	%f18, [%rd12];
	fma.rn.f32 	%f19, %f17, %f18, %f67;
	ld.global.f32 	%f20, [%rd60+-12];
	mul.wide.u32 	%rd13, %r69, 4;
	add.s64 	%rd14, %rd1, %rd13;
	ld.global.f32 	%f21, [%rd14];
	fma.rn.f32 	%f22, %f20, %f21, %f19;
	ld.global.f32 	%f23, [%rd60+-8];
	mul.wide.u32 	%rd15, %r68, 4;
	add.s64 	%rd16, %rd1, %rd15;
	ld.global.f32 	%f24, [%rd16];
	fma.rn.f32 	%f25, %f23, %f24, %f22;
	ld.global.f32 	%f26, [%rd60+-4];
	mul.wide.u32 	%rd17, %r67, 4;
	add.s64 	%rd18, %rd1, %rd17;
	ld.global.f32 	%f27, [%rd18];
	fma.rn.f32 	%f28, %f26, %f27, %f25;
	ld.global.f32 	%f29, [%rd60];
	mul.wide.u32 	%rd19, %r66, 4;
	add.s64 	%rd20, %rd1, %rd19;
	ld.global.f32 	%f30, [%rd20];
	fma.rn.f32 	%f31, %f29, %f30, %f28;
	ld.global.f32 	%f32, [%rd60+4];
	mul.wide.u32 	%rd21, %r65, 4;
	add.s64 	%rd22, %rd1, %rd21;
	ld.global.f32 	%f33, [%rd22];
	fma.rn.f32 	%f34, %f32, %f33, %f31;
	ld.global.f32 	%f35, [%rd60+8];
	mul.wide.u32 	%rd23, %r64, 4;
	add.s64 	%rd24, %rd1, %rd23;
	ld.global.f32 	%f36, [%rd24];
	fma.rn.f32 	%f37, %f35, %f36, %f34;
	ld.global.f32 	%f38, [%rd60+12];
	mul.wide.u32 	%rd25, %r63, 4;
	add.s64 	%rd26, %rd1, %rd25;
	ld.global.f32 	%f39, [%rd26];
	fma.rn.f32 	%f67, %f38, %f39, %f37;
	add.s32 	%r70, %r70, 8;
	add.s32 	%r69, %r69, %r9;
	add.s32 	%r68, %r68, %r9;
	add.s32 	%r67, %r67, %r9;
	add.s32 	%r66, %r66, %r9;
	add.s32 	%r65, %r65, %r9;
	add.s32 	%r64, %r64, %r9;
	add.s32 	%r63, %r63, %r9;
	add.s32 	%r62, %r62, %r9;
	add.s64 	%rd60, %rd60, 32;
	setp.ne.s32 	%p3, %r70, 0;
	@%p3 bra 	$L__BB1_3;
$L__BB1_4:
	setp.eq.s32 	%p4, %r5, 0;
	@%p4 bra 	$L__BB1_12;
	and.b32  	%r35, %r40, 3;
	setp.lt.u32 	%p5, %r5, 4;
	@%p5 bra 	$L__BB1_7;
	add.s32 	%r50, %r2, %r72;
	mul.wide.u32 	%rd27, %r50, 4;
	add.s64 	%rd28, %rd2, %rd27;
	ld.global.f32 	%f41, [%rd28];
	mad.lo.s32 	%r51, %r72, %r40, %r4;
	mul.wide.u32 	%rd29, %r51, 4;
	add.s64 	%rd30, %rd1, %rd29;
	ld.global.f32 	%f42, [%rd30];
	fma.rn.f32 	%f43, %f41, %f42, %f67;
	cvt.u64.u32 	%rd31, %r2;
	cvt.u64.u32 	%rd32, %r72;
	add.s64 	%rd33, %rd31, %rd32;
	shl.b64 	%rd34, %rd33, 2;
	add.s64 	%rd35, %rd2, %rd34;
	ld.global.f32 	%f44, [%rd35+4];
	add.s32 	%r52, %r51, %r40;
	mul.wide.u32 	%rd36, %r52, 4;
	add.s64 	%rd37, %rd1, %rd36;
	ld.global.f32 	%f45, [%rd37];
	fma.rn.f32 	%f46, %f44, %f45, %f43;
	ld.global.f32 	%f47, [%rd35+8];
	add.s32 	%r53, %r52, %r40;
	mul.wide.u32 	%rd38, %r53, 4;
	add.s64 	%rd39, %rd1, %rd38;
	ld.global.f32 	%f48, [%rd39];
	fma.rn.f32 	%f49, %f47, %f48, %f46;
	ld.global.f32 	%f50, [%rd35+12];
	add.s32 	%r54, %r53, %r40;
	mul.wide.u32 	%rd40, %r54, 4;
	add.s64 	%rd41, %rd1, %rd40;
	ld.global.f32 	%f51, [%rd41];
	fma.rn.f32 	%f67, %f50, %f51, %f49;
	add.s32 	%r72, %r72, 4;
$L__BB1_7:
	setp.eq.s32 	%p6, %r35, 0;
	@%p6 bra 	$L__BB1_12;
	setp.eq.s32 	%p7, %r35, 1;
	@%p7 bra 	$L__BB1_10;
	add.s32 	%r55, %r2, %r72;
	mul.wide.u32 	%rd42, %r55, 4;
	add.s64 	%rd43, %rd2, %rd42;
	ld.global.f32 	%f53, [%rd43];
	mad.lo.s32 	%r56, %r72, %r40, %r4;
	mul.wide.u32 	%rd44, %r56, 4;
	add.s64 	%rd45, %rd1, %rd44;
	ld.global.f32 	%f54, [%rd45];
	fma.rn.f32 	%f55, %f53, %f54, %f67;
	cvt.u64.u32 	%rd46, %r2;
	cvt.u64.u32 	%rd47, %r72;
	add.s64 	%rd48, %rd46, %rd47;
	shl.b64 	%rd49, %rd48, 2;
	add.s64 	%rd50, %rd2, %rd49;
	ld.global.f32 	%f56, [%rd50+4];
	add.s32 	%r57, %r56, %r40;
	mul.wide.u32 	%rd51, %r57, 4;
	add.s64 	%rd52, %rd1, %rd51;
	ld.global.f32 	%f57, [%rd52];
	fma.rn.f32 	%f67, %f56, %f57, %f55;
	add.s32 	%r72, %r72, 2;
$L__BB1_10:
	and.b32  	%r58, %r40, 1;
	setp.eq.b32 	%p8, %r58, 1;
	not.pred 	%p9, %p8;
	@%p9 bra 	$L__BB1_12;
	add.s32 	%r59, %r2, %r72;
	mul.wide.u32 	%rd53, %r59, 4;
	add.s64 	%rd54, %rd2, %rd53;
	ld.global.f32 	%f58, [%rd54];
	mad.lo.s32 	%r60, %r72, %r40, %r4;
	mul.wide.u32 	%rd55, %r60, 4;
	add.s64 	%rd56, %rd1, %rd55;
	ld.global.f32 	%f59, [%rd56];
	fma.rn.f32 	%f67, %f58, %f59, %f67;
$L__BB1_12:
	cvta.to.global.u64 	%rd57, %rd6;
	add.s32 	%r61, %r2, %r4;
	mul.wide.s32 	%rd58, %r61, 4;
	add.s64 	%rd59, %rd57, %rd58;
	st.global.f32 	[%rd59], %f67;
	ret;

}


// ===== COMPILED SASS (sm_100) =====

	.target	sm_100

	.elftype	@"ET_EXEC"


//--------------------- .note.nv.tkinfo           --------------------------
	.section	.note.nv.tkinfo,"",@"SHT_NOTE"
	.sectionflags	@"SHF_NOTE_NV_TKINFO"
	.tkinfo
        /*0018*/ 	.word	0x00000002
        /*0030*/ 	.string	""
        /*0030*/ 	.string	"ptxas"
        /*0030*/ 	.string	"Cuda compilation tools, release 13.0, V13.0.88"
        /*0030*/ 	.string	"Build cuda_13.0.r13.0/compiler.36424714_0"
        /*0030*/ 	.string	"-arch sm_100 -m 64 "



//--------------------- .note.nv.cuinfo           --------------------------
	.section	.note.nv.cuinfo,"",@"SHT_NOTE"
	.sectionflags	@"SHF_NOTE_NV_CUINFO"
        /*0018*/ 	.short	0x0002
        /*001a*/ 	.short	0x0064
        /*001c*/ 	.short	0x0082
	.zero		2


//--------------------- .nv.info                  --------------------------
	.section	.nv.info,"",@"SHT_CUDA_INFO"
	.align	4


	//----- nvinfo : EIATTR_REGCOUNT
	.align		4
        /*0000*/ 	.byte	0x04, 0x2f
        /*0002*/ 	.short	(.L_1 - .L_0)
	.align		4
.L_0:
        /*0004*/ 	.word	index@(_Z13shared_kerneliPKfS0_Pf)
        /*0008*/ 	.word	0x00000020


	//----- nvinfo : EIATTR_FRAME_SIZE
	.align		4
.L_1:
        /*000c*/ 	.byte	0x04, 0x11
        /*000e*/ 	.short	(.L_3 - .L_2)
	.align		4
.L_2:
        /*0010*/ 	.word	index@(_Z13shared_kerneliPKfS0_Pf)
        /*0014*/ 	.word	0x00000000


	//----- nvinfo : EIATTR_REGCOUNT
	.align		4
.L_3:
        /*0018*/ 	.byte	0x04, 0x2f
        /*001a*/ 	.short	(.L_5 - .L_4)
	.align		4
.L_4:
        /*001c*/ 	.word	index@(_Z6kerneliPKfS0_Pf)
        /*0020*/ 	.word	0x00000020


	//----- nvinfo : EIATTR_FRAME_SIZE
	.align		4
.L_5:
        /*0024*/ 	.byte	0x04, 0x11
        /*0026*/ 	.short	(.L_7 - .L_6)
	.align		4
.L_6:
        /*0028*/ 	.word	index@(_Z6kerneliPKfS0_Pf)
        /*002c*/ 	.word	0x00000000


	//----- nvinfo : EIATTR_MIN_STACK_SIZE
	.align		4
.L_7:
        /*0030*/ 	.byte	0x04, 0x12
        /*0032*/ 	.short	(.L_9 - .L_8)
	.align		4
.L_8:
        /*0034*/ 	.word	index@(_Z6kerneliPKfS0_Pf)
        /*0038*/ 	.word	0x00000000


	//----- nvinfo : EIATTR_MIN_STACK_SIZE
	.align		4
.L_9:
        /*003c*/ 	.byte	0x04, 0x12
        /*003e*/ 	.short	(.L_11 - .L_10)
	.align		4
.L_10:
        /*0040*/ 	.word	index@(_Z13shared_kerneliPKfS0_Pf)
        /*0044*/ 	.word	0x00000000
.L_11:


//--------------------- .nv.compat                --------------------------
	.section	.nv.compat,"",@"SHT_CUDA_COMPAT_INFO"
	.align	4
        /*0000*/ 	.byte	0x02, 0x09, 0x00, 0x00, 0x02, 0x02, 0x01, 0x00, 0x02, 0x05, 0x05, 0x00, 0x03, 0x07, 0x01, 0x01
        /*0010*/ 	.byte	0x02, 0x03, 0x00, 0x00, 0x02, 0x06, 0x01, 0x00, 0x04, 0x0b, 0x08, 0x00, 0x09, 0x00, 0x00, 0x00
        /*0020*/ 	.byte	0x00, 0x00, 0x00, 0x00


//--------------------- .nv.info._Z6kerneliPKfS0_Pf --------------------------
	.section	.nv.info._Z6kerneliPKfS0_Pf,"",@"SHT_CUDA_INFO"
	.sectionflags	@""
	.align	4


	//----- nvinfo : EIATTR_CUDA_API_VERSION
	.align		4
        /*0000*/ 	.byte	0x04, 0x37
        /*0002*/ 	.short	(.L_13 - .L_12)
.L_12:
        /*0004*/ 	.word	0x00000082


	//----- nvinfo : EIATTR_KPARAM_INFO
	.align		4
.L_13:
        /*0008*/ 	.byte	0x04, 0x17
        /*000a*/ 	.short	(.L_15 - .L_14)
.L_14:
        /*000c*/ 	.word	0x00000000
        /*0010*/ 	.short	0x0003
        /*0012*/ 	.short	0x0018
        /*0014*/ 	.byte	0x00, 0xf5, 0x21, 0x00


	//----- nvinfo : EIATTR_KPARAM_INFO
	.align		4
.L_15:
        /*0018*/ 	.byte	0x04, 0x17
        /*001a*/ 	.short	(.L_17 - .L_16)
.L_16:
        /*001c*/ 	.word	0x00000000
        /*0020*/ 	.short	0x0002
        /*0022*/ 	.short	0x0010
        /*0024*/ 	.byte	0x00, 0xf5, 0x21, 0x00


	//----- nvinfo : EIATTR_KPARAM_INFO
	.align		4
.L_17:
        /*0028*/ 	.byte	0x04, 0x17
        /*002a*/ 	.short	(.L_19 - .L_18)
.L_18:
        /*002c*/ 	.word	0x00000000
        /*0030*/ 	.short	0x0001
        /*0032*/ 	.short	0x0008
        /*0034*/ 	.byte	0x00, 0xf5, 0x21, 0x00


	//----- nvinfo : EIATTR_KPARAM_INFO
	.align		4
.L_19:
        /*0038*/ 	.byte	0x04, 0x17
        /*003a*/ 	.short	(.L_21 - .L_20)
.L_20:
        /*003c*/ 	.word	0x00000000
        /*0040*/ 	.short	0x0000
        /*0042*/ 	.short	0x0000
        /*0044*/ 	.byte	0x00, 0xf0, 0x11, 0x00


	//----- nvinfo : EIATTR_SPARSE_MMA_MASK
	.align		4
.L_21:
        /*0048*/ 	.byte	0x03, 0x50
        /*004a*/ 	.short	0x0000


	//----- nvinfo : EIATTR_MAXREG_COUNT
	.align		4
        /*004c*/ 	.byte	0x03, 0x1b
        /*004e*/ 	.short	0x00ff


	//----- nvinfo : EIATTR_MERCURY_ISA_VERSION
	.align		4
        /*0050*/ 	.byte	0x03, 0x5f
        /*0052*/ 	.short	0x0101


	//----- nvinfo : EIATTR_VRC_CTA_INIT_COUNT
	.align		4
        /*0054*/ 	.byte	0x02, 0x4a
	.zero		1
	.zero		1


	//----- nvinfo : EIATTR_EXIT_INSTR_OFFSETS
	.align		4
        /*0058*/ 	.byte	0x04, 0x1c
        /*005a*/ 	.short	(.L_23 - .L_22)


	//   ....[0]....
.L_22:
        /*005c*/ 	.word	0x000009e0


	//----- nvinfo : EIATTR_CBANK_PARAM_SIZE
	.align		4
.L_23:
        /*0060*/ 	.byte	0x03, 0x19
        /*0062*/ 	.short	0x0020


	//----- nvinfo : EIATTR_PARAM_CBANK
	.align		4
        /*0064*/ 	.byte	0x04, 0x0a
        /*0066*/ 	.short	(.L_25 - .L_24)
	.align		4
.L_24:
        /*0068*/ 	.word	index@(.nv.constant0._Z6kerneliPKfS0_Pf)
        /*006c*/ 	.short	0x0380
        /*006e*/ 	.short	0x0020


	//----- nvinfo : EIATTR_SW_WAR
	.align		4
.L_25:
        /*0070*/ 	.byte	0x04, 0x36
        /*0072*/ 	.short	(.L_27 - .L_26)
.L_26:
        /*0074*/ 	.word	0x00000008
.L_27:


//--------------------- .nv.info._Z13shared_kerneliPKfS0_Pf --------------------------
	.section	.nv.info._Z13shared_kerneliPKfS0_Pf,"",@"SHT_CUDA_INFO"
	.sectionflags	@""
	.align	4


	//----- nvinfo : EIATTR_CUDA_API_VERSION
	.align		4
        /*0000*/ 	.byte	0x04, 0x37
        /*0002*/ 	.short	(.L_29 - .L_28)
.L_28:
        /*0004*/ 	.word	0x00000082


	//----- nvinfo : EIATTR_KPARAM_INFO
	.align		4
.L_29:
        /*0008*/ 	.byte	0x04, 0x17
        /*000a*/ 	.short	(.L_31 - .L_30)
.L_30:
        /*000c*/ 	.word	0x00000000
        /*0010*/ 	.short	0x0003
        /*0012*/ 	.short	0x0018
        /*0014*/ 	.byte	0x00, 0xf5, 0x21, 0x00


	//----- nvinfo : EIATTR_KPARAM_INFO
	.align		4
.L_31:
        /*0018*/ 	.byte	0x04, 0x17
        /*001a*/ 	.short	(.L_33 - .L_32)
.L_32:
        /*001c*/ 	.word	0x00000000
        /*0020*/ 	.short	0x0002
        /*0022*/ 	.short	0x0010
        /*0024*/ 	.byte	0x00, 0xf5, 0x21, 0x00


	//----- nvinfo : EIATTR_KPARAM_INFO
	.align		4
.L_33:
        /*0028*/ 	.byte	0x04, 0x17
        /*002a*/ 	.short	(.L_35 - .L_34)
.L_34:
        /*002c*/ 	.word	0x00000000
        /*0030*/ 	.short	0x0001
        /*0032*/ 	.short	0x0008
        /*0034*/ 	.byte	0x00, 0xf5, 0x21, 0x00


	//----- nvinfo : EIATTR_KPARAM_INFO
	.align		4
.L_35:
        /*0038*/ 	.byte	0x04, 0x17
        /*003a*/ 	.short	(.L_37 - .L_36)
.L_36:
        /*003c*/ 	.word	0x00000000
        /*0040*/ 	.short	0x0000
        /*0042*/ 	.short	0x0000
        /*0044*/ 	.byte	0x00, 0xf0, 0x11, 0x00


	//----- nvinfo : EIATTR_SPARSE_MMA_MASK
	.align		4
.L_37:
        /*0048*/ 	.byte	0x03, 0x50
        /*004a*/ 	.short	0x0000


	//----- nvinfo : EIATTR_MAXREG_COUNT
	.align		4
        /*004c*/ 	.byte	0x03, 0x1b
        /*004e*/ 	.short	0x00ff


	//----- nvinfo : EIATTR_NUM_BARRIERS
	.align		4
        /*0050*/ 	.byte	0x02, 0x4c
        /*0052*/ 	.byte	0x01
	.zero		1


	//----- nvinfo : EIATTR_MERCURY_ISA_VERSION
	.align		4
        /*0054*/ 	.byte	0x03, 0x5f
        /*0056*/ 	.short	0x0101


	//----- nvinfo : EIATTR_VRC_CTA_INIT_COUNT
	.align		4
        /*0058*/ 	.byte	0x02, 0x4a
	.zero		1
	.zero		1


	//----- nvinfo : EIATTR_EXIT_INSTR_OFFSETS
	.align		4
        /*005c*/ 	.byte	0x04, 0x1c
        /*005e*/ 	.short	(.L_39 - .L_38)


	//   ....[0]....
.L_38:
        /*0060*/ 	.word	0x00000c10


	//----- nvinfo : EIATTR_CBANK_PARAM_SIZE
	.align		4
.L_39:
        /*0064*/ 	.byte	0x03, 0x19
        /*0066*/ 	.short	0x0020


	//----- nvinfo : EIATTR_PARAM_CBANK
	.align		4
        /*0068*/ 	.byte	0x04, 0x0a
        /*006a*/ 	.short	(.L_41 - .L_40)
	.align		4
.L_40:
        /*006c*/ 	.word	index@(.nv.constant0._Z13shared_kerneliPKfS0_Pf)
        /*0070*/ 	.short	0x0380
        /*0072*/ 	.short	0x0020


	//----- nvinfo : EIATTR_SW_WAR
	.align		4
.L_41:
        /*0074*/ 	.byte	0x04, 0x36
        /*0076*/ 	.short	(.L_43 - .L_42)
.L_42:
        /*0078*/ 	.word	0x00000008
.L_43:


//--------------------- .nv.callgraph             --------------------------
	.section	.nv.callgraph,"",@"SHT_CUDA_CALLGRAPH"
	.align	4
	.sectionentsize	8
	.align		4
        /*0000*/ 	.word	0x00000000
	.align		4
        /*0004*/ 	.word	0xffffffff
	.align		4
        /*0008*/ 	.word	0x00000000
	.align		4
        /*000c*/ 	.word	0xfffffffe
	.align		4
        /*0010*/ 	.word	0x00000000
	.align		4
        /*0014*/ 	.word	0xfffffffd
	.align		4
        /*0018*/ 	.word	0x00000000
	.align		4
        /*001c*/ 	.word	0xfffffffc


//--------------------- .text._Z6kerneliPKfS0_Pf  --------------------------
	.section	.text._Z6kerneliPKfS0_Pf,"ax",@progbits
	.align	128
        .global         _Z6kerneliPKfS0_Pf
        .type           _Z6kerneliPKfS0_Pf,@function
        .size           _Z6kerneliPKfS0_Pf,(.L_x_9 - _Z6kerneliPKfS0_Pf)
        .other          _Z6kerneliPKfS0_Pf,@"STO_CUDA_ENTRY STV_DEFAULT"
_Z6kerneliPKfS0_Pf:
.text._Z6kerneliPKfS0_Pf:
[----:B------:R-:W-:Y:S08]  /*0000*/  LDC R1, c[0x0][0x37c] ;  /* 0x0000df00ff017b82 */ /* 0x000ff00000000800 */
[----:B------:R-:W0:Y:S01]  /*0010*/  LDC R0, c[0x0][0x380] ;  /* 0x0000e000ff007b82 */ /* 0x000e220000000800 */
[----:B------:R-:W1:Y:S01]  /*0020*/  S2R R4, SR_TID.Y ;  /* 0x0000000000047919 */ /* 0x000e620000002200 */
[----:B------:R-:W-:Y:S01]  /*0030*/  HFMA2 R12, -RZ, RZ, 0, 0 ;  /* 0x00000000ff0c7431 */ /* 0x000fe200000001ff */
[----:B------:R-:W2:Y:S05]  /*0040*/  S2R R6, SR_CTAID.X ;  /* 0x0000000000067919 */ /* 0x000eaa0000002500 */
[----:B------:R-:W3:Y:S01]  /*0050*/  S2UR UR4, SR_CTAID.Y ;  /* 0x00000000000479c3 */ /* 0x000ee20000002600 */
[----:B------:R-:W2:Y:S01]  /*0060*/  S2R R11, SR_TID.X ;  /* 0x00000000000b7919 */ /* 0x000ea20000002100 */
[C---:B0-----:R-:W-:Y:S01]  /*0070*/  ISETP.GE.AND P0, PT, R0.reuse, 0x1, PT ;  /* 0x000000010000780c */ /* 0x041fe20003f06270 */
[----:B---3--:R-:W-:Y:S01]  /*0080*/  IMAD R2, R0, UR4, RZ ;  /* 0x0000000400027c24 */ /* 0x008fe2000f8e02ff */
[----:B------:R-:W0:Y:S04]  /*0090*/  LDCU.64 UR4, c[0x0][0x358] ;  /* 0x00006b00ff0477ac */ /* 0x000e280008000a00 */
[----:B------:R-:W-:-:S02]  /*00a0*/  SHF.L.U32 R3, R2, 0x6, RZ ;  /* 0x0000000602037819 */ /* 0x000fc400000006ff */
[----:B--2---:R-:W-:-:S03]  /*00b0*/  LEA R5, R6, R11, 0x6 ;  /* 0x0000000b06057211 */ /* 0x004fc600078e30ff */
[----:B-1----:R-:W-:Y:S02]  /*00c0*/  IMAD R2, R4, R0, R3 ;  /* 0x0000000004027224 */ /* 0x002fe400078e0203 */
[----:B------:R-:W-:Y:S05]  /*00d0*/  @!P0 BRA `(.L_x_0) ;  /* 0x0000000800308947 */ /* 0x000fea0003800000 */
[C---:B------:R-:W-:Y:S02]  /*00e0*/  ISETP.GE.U32.AND P1, PT, R0.reuse, 0x8, PT ;  /* 0x000000080000780c */ /* 0x040fe40003f26070 */
[----:B------:R-:W-:Y:S02]  /*00f0*/  LOP3.LUT R4, R0, 0x7, RZ, 0xc0, !PT ;  /* 0x0000000700047812 */ /* 0x000fe400078ec0ff */
[----:B------:R-:W-:Y:S02]  /*0100*/  MOV R12, RZ ;  /* 0x000000ff000c7202 */ /* 0x000fe40000000f00 */
[----:B------:R-:W-:Y:S02]  /*0110*/  ISETP.NE.AND P0, PT, R4, RZ, PT ;  /* 0x000000ff0400720c */ /* 0x000fe40003f05270 */
[----:B------:R-:W-:-:S05]  /*0120*/  MOV R7, RZ ;  /* 0x000000ff00077202 */ /* 0x000fca0000000f00 */
[----:B------:R-:W-:Y:S06]  /*0130*/  @!P1 BRA `(.L_x_1) ;  /* 0x0000000400009947 */ /* 0x000fec0003800000 */
[----:B------:R-:W1:Y:S01]  /*0140*/  LDC.64 R8, c[0x0][0x388] ;  /* 0x0000e200ff087b82 */ /* 0x000e620000000a00 */
[----:B------:R-:W-:Y:S01]  /*0150*/  IMAD.IADD R3, R11, 0x1, R0 ;  /* 0x000000010b037824 */ /* 0x000fe200078e0200 */
[C---:B------:R-:W-:Y:S01]  /*0160*/  LOP3.LUT R7, R0.reuse, 0x7ffffff8, RZ, 0xc0, !PT ;  /* 0x7ffffff800077812 */ /* 0x040fe200078ec0ff */
[C-C-:B------:R-:W-:Y:S01]  /*0170*/  IMAD R11, R0.reuse, 0x3, R5.reuse ;  /* 0x00000003000b7824 */ /* 0x140fe200078e0205 */
[C---:B------:R-:W-:Y:S01]  /*0180*/  LEA R13, R0.reuse, R5, 0x2 ;  /* 0x00000005000d7211 */ /* 0x040fe200078e10ff */
[--C-:B------:R-:W-:Y:S01]  /*0190*/  IMAD R25, R0, 0x5, R5.reuse ;  /* 0x0000000500197824 */ /* 0x100fe200078e0205 */
[----:B------:R-:W-:Y:S01]  /*01a0*/  LEA R3, R6, R3, 0x6 ;  /* 0x0000000306037211 */ /* 0x000fe200078e30ff */
[----:B------:R-:W-:Y:S01]  /*01b0*/  IMAD R29, R0, 0x6, R5 ;  /* 0x00000006001d7824 */ /* 0x000fe200078e0205 */
[----:B------:R-:W-:Y:S01]  /*01c0*/  MOV R10, R5 ;  /* 0x00000005000a7202 */ /* 0x000fe20000000f00 */
[----:B------:R-:W-:Y:S01]  /*01d0*/  IMAD.MOV.U32 R12, RZ, RZ, RZ ;  /* 0x000000ffff0c7224 */ /* 0x000fe200078e00ff */
[----:B------:R-:W-:Y:S01]  /*01e0*/  IADD3 R6, PT, PT, -R7, RZ, RZ ;  /* 0x000000ff07067210 */ /* 0x000fe20007ffe1ff */
[----:B-1----:R-:W-:-:S03]  /*01f0*/  IMAD.WIDE.U32 R8, R2, 0x4, R8 ;  /* 0x0000000402087825 */ /* 0x002fc600078e0008 */
[----:B------:R-:W-:Y:S01]  /*0200*/  IADD3 R20, P1, PT, R8, 0x10, RZ ;  /* 0x0000001008147810 */ /* 0x000fe20007f3e0ff */
[----:B------:R-:W-:-:S03]  /*0210*/  IMAD R8, R0, 0x7, R5 ;  /* 0x0000000700087824 */ /* 0x000fc600078e0205 */
[----:B------:R-:W-:Y:S02]  /*0220*/  IADD3.X R23, PT, PT, RZ, R9, RZ, P1, !PT ;  /* 0x00000009ff177210 */ /* 0x000fe40000ffe4ff */
[----:B------:R-:W-:-:S07]  /*0230*/  LEA R9, R0, R5, 0x1 ;  /* 0x0000000500097211 */ /* 0x000fce00078e08ff */
.L_x_2:
[----:B------:R-:W1:Y:S01]  /*0240*/  LDC.64 R16, c[0x0][0x390] ;  /* 0x0000e400ff107b82 */ /* 0x000e620000000a00 */
[----:B------:R-:W-:Y:S02]  /*0250*/  MOV R14, R20 ;  /* 0x00000014000e7202 */ /* 0x000fe40000000f00 */
[----:B------:R-:W-:-:S05]  /*0260*/  MOV R15, R23 ;  /* 0x00000017000f7202 */ /* 0x000fca0000000f00 */
[----:B0-----:R-:W2:Y:S04]  /*0270*/  LDG.E R21, desc[UR4][R14.64+-0x10] ;  /* 0xfffff0040e157981 */ /* 0x001ea8000c1e1900 */
[----:B------:R-:W3:Y:S04]  /*0280*/  LDG.E R28, desc[UR4][R14.64+-0x8] ;  /* 0xfffff8040e1c7981 */ /* 0x000ee8000c1e1900 */
[----:B------:R-:W4:Y:S01]  /*0290*/  LDG.E R24, desc[UR4][R14.64+-0x4] ;  /* 0xfffffc040e187981 */ /* 0x000f22000c1e1900 */
[----:B-1----:R-:W-:-:S06]  /*02a0*/  IMAD.WIDE.U32 R26, R10, 0x4, R16 ;  /* 0x000000040a1a7825 */ /* 0x002fcc00078e0010 */
[----:B------:R-:W2:Y:S01]  /*02b0*/  LDG.E R26, desc[UR4][R26.64] ;  /* 0x000000041a1a7981 */ /* 0x000ea2000c1e1900 */
[----:B------:R-:W-:-:S04]  /*02c0*/  IMAD.WIDE.U32 R22, R3, 0x4, R16 ;  /* 0x0000000403167825 */ /* 0x000fc800078e0010 */
[----:B------:R-:W-:Y:S02]  /*02d0*/  IMAD.WIDE.U32 R18, R9, 0x4, R16 ;  /* 0x0000000409127825 */ /* 0x000fe400078e0010 */
[----:B------:R2:W5:Y:S04]  /*02e0*/  LDG.E R22, desc[UR4][R22.64] ;  /* 0x0000000416167981 */ /* 0x000568000c1e1900 */
[----:B------:R-:W3:Y:S01]  /*02f0*/  LDG.E R19, desc[UR4][R18.64] ;  /* 0x0000000412137981 */ /* 0x000ee2000c1e1900 */
[----:B--2---:R-:W-:-:S03]  /*0300*/  FFMA R23, R21, R26, R12 ;  /* 0x0000001a15177223 */ /* 0x004fc6000000000c */
[----:B------:R-:W5:Y:S01]  /*0310*/  LDG.E R26, desc[UR4][R14.64+-0xc] ;  /* 0xfffff4040e1a7981 */ /* 0x000f62000c1e1900 */
[----:B------:R-:W-:-:S05]  /*0320*/  IMAD.WIDE.U32 R20, R11, 0x4, R16 ;  /* 0x000000040b147825 */ /* 0x000fca00078e0010 */
[----:B------:R-:W4:Y:S04]  /*0330*/  LDG.E R12, desc[UR4][R20.64] ;  /* 0x00000004140c7981 */ /* 0x000f28000c1e1900 */
[----:B------:R-:W2:Y:S04]  /*0340*/  LDG.E R20, desc[UR4][R14.64+0x4] ;  /* 0x000004040e147981 */ /* 0x000ea8000c1e1900 */
[----:B------:R-:W2:Y:S01]  /*0350*/  LDG.E R21, desc[UR4][R14.64+0x8] ;  /* 0x000008040e157981 */ /* 0x000ea2000c1e1900 */
[----:B-----5:R-:W-:Y:S01]  /*0360*/  FFMA R23, R26, R22, R23 ;  /* 0x000000161a177223 */ /* 0x020fe20000000017 */
[----:B------:R-:W-:-:S04]  /*0370*/  IMAD.WIDE.U32 R26, R13, 0x4, R16 ;  /* 0x000000040d1a7825 */ /* 0x000fc800078e0010 */
[----:B---3--:R-:W-:Y:S01]  /*0380*/  FFMA R28, R28, R19, R23 ;  /* 0x000000131c1c7223 */ /* 0x008fe20000000017 */
[----:B------:R-:W-:Y:S01]  /*0390*/  IMAD.WIDE.U32 R22, R25, 0x4, R16 ;  /* 0x0000000419167825 */ /* 0x000fe200078e0010 */
[----:B------:R-:W3:Y:S03]  /*03a0*/  LDG.E R27, desc[UR4][R26.64] ;  /* 0x000000041a1b7981 */ /* 0x000ee6000c1e1900 */
[----:B----4-:R-:W-:Y:S02]  /*03b0*/  FFMA R12, R24, R12, R28 ;  /* 0x0000000c180c7223 */ /* 0x010fe4000000001c */
[----:B------:R-:W3:Y:S04]  /*03c0*/  LDG.E R24, desc[UR4][R14.64] ;  /* 0x000000040e187981 */ /* 0x000ee8000c1e1900 */
[----:B------:R-:W2:Y:S01]  /*03d0*/  LDG.E R23, desc[UR4][R22.64] ;  /* 0x0000000416177981 */ /* 0x000ea2000c1e1900 */
[----:B------:R-:W-:-:S03]  /*03e0*/  IMAD.WIDE.U32 R18, R29, 0x4, R16 ;  /* 0x000000041d127825 */ /* 0x000fc600078e0010 */
[----:B------:R-:W4:Y:S01]  /*03f0*/  LDG.E R26, desc[UR4][R14.64+0xc] ;  /* 0x00000c040e1a7981 */ /* 0x000f22000c1e1900 */
[----:B------:R-:W-:-:S03]  /*0400*/  IMAD.WIDE.U32 R16, R8, 0x4, R16 ;  /* 0x0000000408107825 */ /* 0x000fc600078e0010 */
[----:B------:R-:W5:Y:S04]  /*0410*/  LDG.E R18, desc[UR4][R18.64] ;  /* 0x0000000412127981 */ /* 0x000f68000c1e1900 */
[----:B------:R-:W4:Y:S01]  /*0420*/  LDG.E R16, desc[UR4][R16.64] ;  /* 0x0000000410107981 */ /* 0x000f22000c1e1900 */
[----:B------:R-:W-:Y:S01]  /*0430*/  VIADD R6, R6, 0x8 ;  /* 0x0000000806067836 */ /* 0x000fe20000000000 */
[C---:B------:R-:W-:Y:S01]  /*0440*/  LEA R3, R0.reuse, R3, 0x3 ;  /* 0x0000000300037211 */ /* 0x040fe200078e18ff */
[C---:B------:R-:W-:Y:S01]  /*0450*/  IMAD R13, R0.reuse, 0x8, R13 ;  /* 0x00000008000d7824 */ /* 0x040fe200078e020d */
[C---:B------:R-:W-:Y:S02]  /*0460*/  LEA R9, R0.reuse, R9, 0x3 ;  /* 0x0000000900097211 */ /* 0x040fe400078e18ff */
[----:B------:R-:W-:-:S02]  /*0470*/  LEA R11, R0, R11, 0x3 ;  /* 0x0000000b000b7211 */ /* 0x000fc400078e18ff */
[C---:B------:R-:W-:Y:S02]  /*0480*/  LEA R25, R0.reuse, R25, 0x3 ;  /* 0x0000001900197211 */ /* 0x040fe400078e18ff */
[C---:B------:R-:W-:Y:S02]  /*0490*/  LEA R29, R0.reuse, R29, 0x3 ;  /* 0x0000001d001d7211 */ /* 0x040fe400078e18ff */
[C---:B------:R-:W-:Y:S02]  /*04a0*/  LEA R8, R0.reuse, R8, 0x3 ;  /* 0x0000000800087211 */ /* 0x040fe400078e18ff */
[----:B------:R-:W-:Y:S01]  /*04b0*/  LEA R10, R0, R10, 0x3 ;  /* 0x0000000a000a7211 */ /* 0x000fe200078e18ff */
[----:B---3--:R-:W-:-:S04]  /*04c0*/  FFMA R27, R24, R27, R12 ;  /* 0x0000001b181b7223 */ /* 0x008fc8000000000c */
[----:B--2---:R-:W-:Y:S01]  /*04d0*/  FFMA R12, R20, R23, R27 ;  /* 0x00000017140c7223 */ /* 0x004fe2000000001b */
[----:B------:R-:W-:-:S04]  /*04e0*/  IADD3 R20, P1, PT, R14, 0x20, RZ ;  /* 0x000000200e147810 */ /* 0x000fc80007f3e0ff */
[----:B------:R-:W-:Y:S02]  /*04f0*/  IADD3.X R23, PT, PT, RZ, R15, RZ, P1, !PT ;  /* 0x0000000fff177210 */ /* 0x000fe40000ffe4ff */
[----:B------:R-:W-:Y:S01]  /*0500*/  ISETP.NE.AND P1, PT, R6, RZ, PT ;  /* 0x000000ff0600720c */ /* 0x000fe20003f25270 */
[----:B-----5:R-:W-:-:S04]  /*0510*/  FFMA R21, R21, R18, R12 ;  /* 0x0000001215157223 */ /* 0x020fc8000000000c */
[----:B----4-:R-:W-:-:S08]  /*0520*/  FFMA R12, R26, R16, R21 ;  /* 0x000000101a0c7223 */ /* 0x010fd00000000015 */
[----:B------:R-:W-:Y:S05]  /*0530*/  @P1 BRA `(.L_x_2) ;  /* 0xfffffffc00401947 */ /* 0x000fea000383ffff */
.L_x_1:
[----:B------:R-:W-:Y:S05]  /*0540*/  @!P0 BRA `(.L_x_0) ;  /* 0x0000000400148947 */ /* 0x000fea0003800000 */
[----:B------:R-:W-:Y:S02]  /*0550*/  ISETP.GE.U32.AND P1, PT, R4, 0x4, PT ;  /* 0x000000040400780c */ /* 0x000fe40003f26070 */
[----:B------:R-:W-:-:S04]  /*0560*/  LOP3.LUT R6, R0, 0x3, RZ, 0xc0, !PT ;  /* 0x0000000300067812 */ /* 0x000fc800078ec0ff */
[----:B------:R-:W-:-:S07]  /*0570*/  ISETP.NE.AND P0, PT, R6, RZ, PT ;  /* 0x000000ff0600720c */ /* 0x000fce0003f05270 */
[----:B------:R-:W-:Y:S06]  /*0580*/  @!P1 BRA `(.L_x_3) ;  /* 0x0000000000789947 */ /* 0x000fec0003800000 */
[----:B------:R-:W1:Y:S01]  /*0590*/  LDC.64 R18, c[0x0][0x388] ;  /* 0x0000e200ff127b82 */ /* 0x000e620000000a00 */
[----:B------:R-:W2:Y:S01]  /*05a0*/  LDCU.64 UR6, c[0x0][0x388] ;  /* 0x00007100ff0677ac */ /* 0x000ea20008000a00 */
[----:B------:R-:W-:Y:S01]  /*05b0*/  IMAD R21, R7, R0, R5 ;  /* 0x0000000007157224 */ /* 0x000fe200078e0205 */
[C---:B------:R-:W-:Y:S01]  /*05c0*/  IADD3 R4, P1, PT, R2.reuse, R7, RZ ;  /* 0x0000000702047210 */ /* 0x040fe20007f3e0ff */
[----:B------:R-:W-:-:S03]  /*05d0*/  IMAD.IADD R3, R2, 0x1, R7 ;  /* 0x0000000102037824 */ /* 0x000fc600078e0207 */
[-C--:B------:R-:W-:Y:S01]  /*05e0*/  IADD3 R11, PT, PT, R21, R0.reuse, RZ ;  /* 0x00000000150b7210 */ /* 0x080fe20007ffe0ff */
[----:B------:R-:W3:Y:S01]  /*05f0*/  LDC.64 R8, c[0x0][0x390] ;  /* 0x0000e400ff087b82 */ /* 0x000ee20000000a00 */
[----:B------:R-:W-:Y:S02]  /*0600*/  IADD3.X R13, PT, PT, RZ, RZ, RZ, P1, !PT ;  /* 0x000000ffff0d7210 */ /* 0x000fe40000ffe4ff */
[----:B--2---:R-:W-:Y:S01]  /*0610*/  LEA R10, P1, R4, UR6, 0x2 ;  /* 0x00000006040a7c11 */ /* 0x004fe2000f8210ff */
[----:B-1----:R-:W-:Y:S01]  /*0620*/  IMAD.WIDE.U32 R18, R3, 0x4, R18 ;  /* 0x0000000403127825 */ /* 0x002fe200078e0012 */
[----:B------:R-:W-:-:S05]  /*0630*/  IADD3 R3, PT, PT, R11, R0, RZ ;  /* 0x000000000b037210 */ /* 0x000fca0007ffe0ff */
[----:B0-----:R-:W2:Y:S01]  /*0640*/  LDG.E R19, desc[UR4][R18.64] ;  /* 0x0000000412137981 */ /* 0x001ea2000c1e1900 */
[----:B---3--:R-:W-:-:S04]  /*0650*/  IMAD.WIDE.U32 R20, R21, 0x4, R8 ;  /* 0x0000000415147825 */ /* 0x008fc800078e0008 */
[----:B------:R-:W-:Y:S01]  /*0660*/  IMAD.WIDE.U32 R14, R11, 0x4, R8 ;  /* 0x000000040b0e7825 */ /* 0x000fe200078e0008 */
[----:B------:R-:W-:Y:S01]  /*0670*/  LEA.HI.X R11, R4, UR7, R13, 0x2, P1 ;  /* 0x00000007040b7c11 */ /* 0x000fe200088f140d */
[----:B------:R-:W2:Y:S02]  /*0680*/  LDG.E R20, desc[UR4][R20.64] ;  /* 0x0000000414147981 */ /* 0x000ea4000c1e1900 */
[C-C-:B------:R-:W-:Y:S01]  /*0690*/  IMAD.WIDE.U32 R16, R3.reuse, 0x4, R8.reuse ;  /* 0x0000000403107825 */ /* 0x140fe200078e0008 */
[----:B------:R-:W-:Y:S01]  /*06a0*/  IADD3 R3, PT, PT, R3, R0, RZ ;  /* 0x0000000003037210 */ /* 0x000fe20007ffe0ff */
[----:B------:R-:W3:Y:S04]  /*06b0*/  LDG.E R14, desc[UR4][R14.64] ;  /* 0x000000040e0e7981 */ /* 0x000ee8000c1e1900 */
[----:B------:R-:W3:Y:S01]  /*06c0*/  LDG.E R4, desc[UR4][R10.64+0x4] ;  /* 0x000004040a047981 */ /* 0x000ee2000c1e1900 */
[----:B------:R-:W-:-:S03]  /*06d0*/  IMAD.WIDE.U32 R8, R3, 0x4, R8 ;  /* 0x0000000403087825 */ /* 0x000fc600078e0008 */
[----:B------:R-:W4:Y:S04]  /*06e0*/  LDG.E R16, desc[UR4][R16.64] ;  /* 0x0000000410107981 */ /* 0x000f28000c1e1900 */
[----:B------:R-:W4:Y:S04]  /*06f0*/  LDG.E R3, desc[UR4][R10.64+0x8] ;  /* 0x000008040a037981 */ /* 0x000f28000c1e1900 */
[----:B------:R-:W5:Y:S04]  /*0700*/  LDG.E R22, desc[UR4][R10.64+0xc] ;  /* 0x00000c040a167981 */ /* 0x000f68000c1e1900 */
[----:B------:R-:W5:Y:S01]  /*0710*/  LDG.E R8, desc[UR4][R8.64] ;  /* 0x0000000408087981 */ /* 0x000f62000c1e1900 */
[----:B------:R-:W-:Y:S01]  /*0720*/  IADD3 R7, PT, PT, R7, 0x4, RZ ;  /* 0x0000000407077810 */ /* 0x000fe20007ffe0ff */
[----:B--2---:R-:W-:-:S04]  /*0730*/  FFMA R19, R19, R20, R12 ;  /* 0x0000001413137223 */ /* 0x004fc8000000000c */
[----:B---3--:R-:W-:-:S04]  /*0740*/  FFMA R4, R4, R14, R19 ;  /* 0x0000000e04047223 */ /* 0x008fc80000000013 */
[----:B----4-:R-:W-:-:S04]  /*0750*/  FFMA R3, R3, R16, R4 ;  /* 0x0000001003037223 */ /* 0x010fc80000000004 */
[----:B-----5:R-:W-:-:S07]  /*0760*/  FFMA R12, R22, R8, R3 ;  /* 0x00000008160c7223 */ /* 0x020fce0000000003 */
.L_x_3:
[----:B------:R-:W-:Y:S05]  /*0770*/  @!P0 BRA `(.L_x_0) ;  /* 0x0000000000888947 */ /* 0x000fea0003800000 */
[----:B------:R-:W-:Y:S02]  /*0780*/  ISETP.NE.AND P1, PT, R6, 0x1, PT ;  /* 0x000000010600780c */ /* 0x000fe40003f25270 */
[----:B------:R-:W-:-:S04]  /*0790*/  LOP3.LUT R3, R0, 0x1, RZ, 0xc0, !PT ;  /* 0x0000000100037812 */ /* 0x000fc800078ec0ff */
[----:B------:R-:W-:-:S07]  /*07a0*/  ISETP.NE.U32.AND P0, PT, R3, 0x1, PT ;  /* 0x000000010300780c */ /* 0x000fce0003f05070 */
[----:B------:R-:W-:Y:S06]  /*07b0*/  @!P1 BRA `(.L_x_4) ;  /* 0x0000000000509947 */ /* 0x000fec0003800000 */
[----:B------:R-:W1:Y:S01]  /*07c0*/  LDC.64 R10, c[0x0][0x388] ;  /* 0x0000e200ff0a7b82 */ /* 0x000e620000000a00 */
[----:B------:R-:W2:Y:S01]  /*07d0*/  LDCU.64 UR6, c[0x0][0x388] ;  /* 0x00007100ff0677ac */ /* 0x000ea20008000a00 */
[----:B------:R-:W-:Y:S01]  /*07e0*/  IMAD R17, R7, R0, R5 ;  /* 0x0000000007117224 */ /* 0x000fe200078e0205 */
[C---:B------:R-:W-:Y:S01]  /*07f0*/  IADD3 R3, P1, PT, R2.reuse, R7, RZ ;  /* 0x0000000702037210 */ /* 0x040fe20007f3e0ff */
[----:B------:R-:W-:-:S03]  /*0800*/  IMAD.IADD R15, R2, 0x1, R7 ;  /* 0x00000001020f7824 */ /* 0x000fc600078e0207 */
[----:B------:R-:W-:Y:S01]  /*0810*/  IADD3.X R4, PT, PT, RZ, RZ, RZ, P1, !PT ;  /* 0x000000ffff047210 */ /* 0x000fe20000ffe4ff */
[----:B------:R-:W3:Y:S01]  /*0820*/  LDC.64 R8, c[0x0][0x390] ;  /* 0x0000e400ff087b82 */ /* 0x000ee20000000a00 */
[----:B------:R-:W-:Y:S01]  /*0830*/  IADD3 R13, PT, PT, R17, R0, RZ ;  /* 0x00000000110d7210 */ /* 0x000fe20007ffe0ff */
[----:B-1----:R-:W-:Y:S01]  /*0840*/  IMAD.WIDE.U32 R14, R15, 0x4, R10 ;  /* 0x000000040f0e7825 */ /* 0x002fe200078e000a */
[----:B--2---:R-:W-:-:S04]  /*0850*/  LEA R10, P1, R3, UR6, 0x2 ;  /* 0x00000006030a7c11 */ /* 0x004fc8000f8210ff */
[----:B------:R-:W-:Y:S01]  /*0860*/  LEA.HI.X R11, R3, UR7, R4, 0x2, P1 ;  /* 0x00000007030b7c11 */ /* 0x000fe200088f1404 */
[----:B0-----:R-:W2:Y:S01]  /*0870*/  LDG.E R15, desc[UR4][R14.64] ;  /* 0x000000040e0f7981 */ /* 0x001ea2000c1e1900 */
[----:B---3--:R-:W-:-:S04]  /*0880*/  IMAD.WIDE.U32 R16, R17, 0x4, R8 ;  /* 0x0000000411107825 */ /* 0x008fc800078e0008 */
[----:B------:R-:W3:Y:S01]  /*0890*/  LDG.E R11, desc[UR4][R10.64+0x4] ;  /* 0x000004040a0b7981 */ /* 0x000ee2000c1e1900 */
[----:B------:R-:W-:-:S03]  /*08a0*/  IMAD.WIDE.U32 R8, R13, 0x4, R8 ;  /* 0x000000040d087825 */ /* 0x000fc600078e0008 */
[----:B------:R-:W2:Y:S04]  /*08b0*/  LDG.E R16, desc[UR4][R16.64] ;  /* 0x0000000410107981 */ /* 0x000ea8000c1e1900 */
[----:B------:R-:W3:Y:S01]  /*08c0*/  LDG.E R8, desc[UR4][R8.64] ;  /* 0x0000000408087981 */ /* 0x000ee2000c1e1900 */
[----:B------:R-:W-:Y:S01]  /*08d0*/  IADD3 R7, PT, PT, R7, 0x2, RZ ;  /* 0x0000000207077810 */ /* 0x000fe20007ffe0ff */
[----:B--2---:R-:W-:-:S04]  /*08e0*/  FFMA R12, R15, R16, R12 ;  /* 0x000000100f0c7223 */ /* 0x004fc8000000000c */
[----:B---3--:R-:W-:-:S07]  /*08f0*/  FFMA R12, R11, R8, R12 ;  /* 0x000000080b0c7223 */ /* 0x008fce000000000c */
.L_x_4:
[----:B------:R-:W-:Y:S05]  /*0900*/  @P0 BRA `(.L_x_0) ;  /* 0x0000000000240947 */ /* 0x000fea0003800000 */
[----:B------:R-:W1:Y:S01]  /*0910*/  LDC.64 R8, c[0x0][0x388] ;  /* 0x0000e200ff087b82 */ /* 0x000e620000000a00 */
[----:B------:R-:W-:Y:S01]  /*0920*/  IADD3 R3, PT, PT, R2, R7, RZ ;  /* 0x0000000702037210 */ /* 0x000fe20007ffe0ff */
[----:B------:R-:W-:-:S06]  /*0930*/  IMAD R13, R7, R0, R5 ;  /* 0x00000000070d7224 */ /* 0x000fcc00078e0205 */
[----:B------:R-:W2:Y:S01]  /*0940*/  LDC.64 R10, c[0x0][0x390] ;  /* 0x0000e400ff0a7b82 */ /* 0x000ea20000000a00 */
[----:B-1----:R-:W-:-:S06]  /*0950*/  IMAD.WIDE.U32 R6, R3, 0x4, R8 ;  /* 0x0000000403067825 */ /* 0x002fcc00078e0008 */
[----:B0-----:R-:W3:Y:S01]  /*0960*/  LDG.E R7, desc[UR4][R6.64] ;  /* 0x0000000406077981 */ /* 0x001ee2000c1e1900 */
[----:B--2---:R-:W-:-:S06]  /*0970*/  IMAD.WIDE.U32 R8, R13, 0x4, R10 ;  /* 0x000000040d087825 */ /* 0x004fcc00078e000a */
[----:B------:R-:W3:Y:S02]  /*0980*/  LDG.E R8, desc[UR4][R8.64] ;  /* 0x0000000408087981 */ /* 0x000ee4000c1e1900 */
[----:B---3--:R-:W-:-:S07]  /*0990*/  FFMA R12, R7, R8, R12 ;  /* 0x00000008070c7223 */ /* 0x008fce000000000c */
.L_x_0:
[----:B------:R-:W1:Y:S01]  /*09a0*/  LDC.64 R6, c[0x0][0x398] ;  /* 0x0000e600ff067b82 */ /* 0x000e620000000a00 */
[----:B------:R-:W-:-:S05]  /*09b0*/  IADD3 R3, PT, PT, R2, R5, RZ ;  /* 0x0000000502037210 */ /* 0x000fca0007ffe0ff */
[----:B-1----:R-:W-:-:S05]  /*09c0*/  IMAD.WIDE R2, R3, 0x4, R6 ;  /* 0x0000000403027825 */ /* 0x002fca00078e0206 */
[----:B0-----:R-:W-:Y:S01]  /*09d0*/  STG.E desc[UR4][R2.64], R12 ;  /* 0x0000000c02007986 */ /* 0x001fe2000c101904 */
[----:B------:R-:W-:Y:S05]  /*09e0*/  EXIT ;  /* 0x000000000000794d */ /* 0x000fea0003800000 */
.L_x_5:
[----:B------:R-:W-:-:S00]  /*09f0*/  BRA `(.L_x_5) ;  /* 0xfffffffc00fc7947 */ /* 0x000fc0000383ffff */
[----:B------:R-:W-:-:S00]  /*0a00*/  NOP ;  /* 0x0000000000007918 */ /* 0x000fc00000000000 */
[----:B------:R-:W-:-:S00]  /*0a10*/  NOP ;  /* 0x0000000000007918 */ /* 0x000fc00000000000 */
[----:B------:R-:W-:-:S00]  /*0a20*/  NOP ;  /* 0x0000000000007918 */ /* 0x000fc00000000000 */
[----:B------:R-:W-:-:S00]  /*0a30*/  NOP ;  /* 0x0000000000007918 */ /* 0x000fc00000000000 */
[----:B------:R-:W-:-:S00]  /*0a40*/  NOP ;  /* 0x0000000000007918 */ /* 0x000fc00000000000 */
[----:B------:R-:W-:-:S00]  /*0a50*/  NOP ;  /* 0x0000000000007918 */ /* 0x000fc00000000000 */
[----:B------:R-:W-:-:S00]  /*0a60*/  NOP ;  /* 0x0000000000007918 */ /* 0x000fc00000000000 */
[----:B------:R-:W-:-:S00]  /*0a70*/  NOP ;  /* 0x0000000000007918 */ /* 0x000fc00000000000 */
.L_x_9:


//--------------------- .text._Z13shared_kerneliPKfS0_Pf --------------------------
	.section	.text._Z13shared_kerneliPKfS0_Pf,"ax",@progbits
	.align	128
        .global         _Z13shared_kerneliPKfS0_Pf
        .type           _Z13shared_kerneliPKfS0_Pf,@function
        .size           _Z13shared_kerneliPKfS0_Pf,(.L_x_10 - _Z13shared_kerneliPKfS0_Pf)
        .other          _Z13shared_kerneliPKfS0_Pf,@"STO_CUDA_ENTRY STV_DEFAULT"
_Z13shared_kerneliPKfS0_Pf:
.text._Z13shared_kerneliPKfS0_Pf:
[----:B------:R-:W-:Y:S01]  /*0000*/  LDC R1, c[0x0][0x37c] ;  /* 0x0000df00ff017b82 */ /* 0x000fe20000000800 */
[----:B------:R-:W0:Y:S01]  /*0010*/  S2R R5, SR_CTAID.Y ;  /* 0x0000000000057919 */ /* 0x000e220000002600 */
[----:B------:R-:W1:Y:S01]  /*0020*/  LDCU UR10, c[0x0][0x380] ;  /* 0x00007000ff0a77ac */ /* 0x000e620008000800 */
[----:B------:R-:W-:Y:S01]  /*0030*/  HFMA2 R21, -RZ, RZ, 0, 0 ;  /* 0x00000000ff157431 */ /* 0x000fe200000001ff */
[----:B------:R-:W2:Y:S01]  /*0040*/  S2R R0, SR_CTAID.X ;  /* 0x0000000000007919 */ /* 0x000ea20000002500 */
[----:B------:R-:W3:Y:S01]  /*0050*/  LDCU.64 UR8, c[0x0][0x358] ;  /* 0x00006b00ff0877ac */ /* 0x000ee20008000a00 */
[----:B------:R-:W4:Y:S01]  /*0060*/  S2R R3, SR_TID.X ;  /* 0x0000000000037919 */ /* 0x000f220000002100 */
[----:B------:R-:W2:Y:S01]  /*0070*/  S2R R2, SR_TID.Y ;  /* 0x0000000000027919 */ /* 0x000ea20000002200 */
[----:B-1----:R-:W-:Y:S02]  /*0080*/  UISETP.GE.AND UP0, UPT, UR10, 0x1, UPT ;  /* 0x000000010a00788c */ /* 0x002fe4000bf06270 */
[----:B------:R-:W-:-:S06]  /*0090*/  USHF.L.U32 UR7, UR10, 0x6, URZ ;  /* 0x000000060a077899 */ /* 0x000fcc00080006ff */
[----:B0-----:R-:W-:Y:S01]  /*00a0*/  IMAD R19, R5, UR7, RZ ;  /* 0x0000000705137c24 */ /* 0x001fe2000f8e02ff */
[----:B---3--:R-:W-:Y:S06]  /*00b0*/  BRA.U !UP0, `(.L_x_6) ;  /* 0x0000000908bc7547 */ /* 0x008fec000b800000 */
[----:B------:R-:W0:Y:S01]  /*00c0*/  S2UR UR6, SR_CgaCtaId ;  /* 0x00000000000679c3 */ /* 0x000e220000008800 */
[----:B------:R-:W-:Y:S01]  /*00d0*/  UMOV UR4, 0x400 ;  /* 0x0000040000047882 */ /* 0x000fe20000000000 */
[----:B--2---:R-:W-:Y:S01]  /*00e0*/  LEA R6, R5, R2, 0x6 ;  /* 0x0000000205067211 */ /* 0x004fe200078e30ff */
[----:B------:R-:W-:Y:S01]  /*00f0*/  UIADD3 UR5, UPT, UPT, UR4, 0x4000, URZ ;  /* 0x0000400004057890 */ /* 0x000fe2000fffe0ff */
[--C-:B----4-:R-:W-:Y:S01]  /*0100*/  IMAD R9, R2, UR10, R3.reuse ;  /* 0x0000000a02097c24 */ /* 0x110fe2000f8e0203 */
[----:B------:R-:W-:Y:S02]  /*0110*/  IADD3 R7, PT, PT, R19, UR10, RZ ;  /* 0x0000000a13077c10 */ /* 0x000fe4000fffe0ff */
[----:B------:R-:W-:Y:S01]  /*0120*/  IMAD R5, R6, UR10, R3 ;  /* 0x0000000a06057c24 */ /* 0x000fe2000f8e0203 */
[----:B------:R-:W1:Y:S01]  /*0130*/  LDC.64 R24, c[0x0][0x390] ;  /* 0x0000e400ff187b82 */ /* 0x000e620000000a00 */
[----:B------:R-:W-:Y:S02]  /*0140*/  MOV R21, RZ ;  /* 0x000000ff00157202 */ /* 0x000fe40000000f00 */
[----:B------:R-:W-:-:S02]  /*0150*/  MOV R4, R19 ;  /* 0x0000001300047202 */ /* 0x000fc40000000f00 */
[----:B------:R-:W-:-:S03]  /*0160*/  LEA R6, R0, R9, 0x6 ;  /* 0x0000000900067211 */ /* 0x000fc600078e30ff */
[----:B------:R-:W2:Y:S01]  /*0170*/  LDC.64 R22, c[0x0][0x388] ;  /* 0x0000e200ff167b82 */ /* 0x000ea20000000a00 */
[----:B0-----:R-:W-:Y:S02]  /*0180*/  ULEA UR4, UR6, UR4, 0x18 ;  /* 0x0000000406047291 */ /* 0x001fe4000f8ec0ff */
[----:B------:R-:W-:-:S04]  /*0190*/  ULEA UR5, UR6, UR5, 0x18 ;  /* 0x0000000506057291 */ /* 0x000fc8000f8ec0ff */
[C---:B------:R-:W-:Y:S02]  /*01a0*/  LEA R20, R2.reuse, UR4, 0x8 ;  /* 0x0000000402147c11 */ /* 0x040fe4000f8e40ff */
[C---:B------:R-:W-:Y:S02]  /*01b0*/  LEA R17, R3.reuse, UR5, 0x2 ;  /* 0x0000000503117c11 */ /* 0x040fe4000f8e10ff */
[----:B------:R-:W-:Y:S02]  /*01c0*/  LEA R18, R3, R20, 0x2 ;  /* 0x0000001403127211 */ /* 0x000fe400078e10ff */
[----:B------:R-:W-:-:S07]  /*01d0*/  LEA R16, R2, R17, 0x8 ;  /* 0x0000001102107211 */ /* 0x000fce00078e40ff */
.L_x_7:
[----:B--2---:R-:W-:-:S04]  /*01e0*/  IMAD.WIDE R8, R5, 0x4, R22 ;  /* 0x0000000405087825 */ /* 0x004fc800078e0216 */
[----:B-1----:R-:W-:Y:S02]  /*01f0*/  IMAD.WIDE R10, R6, 0x4, R24 ;  /* 0x00000004060a7825 */ /* 0x002fe400078e0218 */
[----:B------:R-:W2:Y:S04]  /*0200*/  LDG.E R9, desc[UR8][R8.64] ;  /* 0x0000000808097981 */ /* 0x000ea8000c1e1900 */
[----:B------:R-:W3:Y:S01]  /*0210*/  LDG.E R11, desc[UR8][R10.64] ;  /* 0x000000080a0b7981 */ /* 0x000ee2000c1e1900 */
[----:B------:R-:W-:Y:S02]  /*0220*/  IADD3 R4, PT, PT, R4, 0x40, RZ ;  /* 0x0000004004047810 */ /* 0x000fe40007ffe0ff */
[----:B------:R-:W-:Y:S02]  /*0230*/  IADD3 R6, PT, PT, R6, UR7, RZ ;  /* 0x0000000706067c10 */ /* 0x000fe4000fffe0ff */
[----:B------:R-:W-:-:S02]  /*0240*/  ISETP.GE.AND P0, PT, R4, R7, PT ;  /* 0x000000070400720c */ /* 0x000fc40003f06270 */
[----:B------:R-:W-:Y:S01]  /*0250*/  IADD3 R5, PT, PT, R5, 0x40, RZ ;  /* 0x0000004005057810 */ /* 0x000fe20007ffe0ff */
[----:B--2---:R-:W-:Y:S04]  /*0260*/  STS [R18], R9 ;  /* 0x0000000912007388 */ /* 0x004fe80000000800 */
[----:B---3--:R-:W-:Y:S01]  /*0270*/  STS [R16], R11 ;  /* 0x0000000b10007388 */ /* 0x008fe20000000800 */
[----:B------:R-:W-:Y:S06]  /*0280*/  BAR.SYNC.DEFER_BLOCKING 0x0 ;  /* 0x0000000000007b1d */ /* 0x000fec0000010000 */
[----:B------:R-:W-:Y:S04]  /*0290*/  LDS R26, [R17] ;  /* 0x00000000111a7984 */ /* 0x000fe80000000800 */
[----:B------:R-:W0:Y:S04]  /*02a0*/  LDS.128 R12, [R20] ;  /* 0x00000000140c7984 */ /* 0x000e280000000c00 */
[----:B------:R-:W1:Y:S04]  /*02b0*/  LDS R27, [R17+0x100] ;  /* 0x00010000111b7984 */ /* 0x000e680000000800 */
[----:B------:R-:W2:Y:S04]  /*02c0*/  LDS R28, [R17+0x200] ;  /* 0x00020000111c7984 */ /* 0x000ea80000000800 */
[----:B------:R-:W3:Y:S04]  /*02d0*/  LDS R29, [R17+0x300] ;  /* 0x00030000111d7984 */ /* 0x000ee80000000800 */
[----:B------:R-:W-:Y:S01]  /*02e0*/  LDS.128 R8, [R20+0x10] ;  /* 0x0000100014087984 */ /* 0x000fe20000000c00 */
[----:B0-----:R-:W-:-:S03]  /*02f0*/  FFMA R12, R12, R26, R21 ;  /* 0x0000001a0c0c7223 */ /* 0x001fc60000000015 */
[----:B------:R-:W-:Y:S01]  /*0300*/  LDS R21, [R17+0x600] ;  /* 0x0006000011157984 */ /* 0x000fe20000000800 */
[----:B-1----:R-:W-:-:S03]  /*0310*/  FFMA R27, R27, R13, R12 ;  /* 0x0000000d1b1b7223 */ /* 0x002fc6000000000c */
[----:B------:R-:W0:Y:S01]  /*0320*/  LDS R13, [R17+0x400] ;  /* 0x00040000110d7984 */ /* 0x000e220000000800 */
[----:B--2---:R-:W-:-:S03]  /*0330*/  FFMA R14, R28, R14, R27 ;  /* 0x0000000e1c0e7223 */ /* 0x004fc6000000001b */
[----:B------:R-:W1:Y:S01]  /*0340*/  LDS R27, [R17+0x500] ;  /* 0x00050000111b7984 */ /* 0x000e620000000800 */
[----:B---3--:R-:W-:-:S03]  /*0350*/  FFMA R15, R29, R15, R14 ;  /* 0x0000000f1d0f7223 */ /* 0x008fc6000000000e */
[----:B------:R-:W-:Y:S01]  /*0360*/  LDS R29, [R17+0x900] ;  /* 0x00090000111d7984 */ /* 0x000fe20000000800 */
[----:B0-----:R-:W-:-:S03]  /*0370*/  FFMA R8, R8, R13, R15 ;  /* 0x0000000d08087223 */ /* 0x001fc6000000000f */
[----:B------:R-:W-:Y:S01]  /*0380*/  LDS.128 R12, [R20+0x20] ;  /* 0x00002000140c7984 */ /* 0x000fe20000000c00 */
[----:B-1----:R-:W-:-:S03]  /*0390*/  FFMA R8, R27, R9, R8 ;  /* 0x000000091b087223 */ /* 0x002fc60000000008 */
[----:B------:R-:W0:Y:S01]  /*03a0*/  LDS R27, [R17+0x700] ;  /* 0x00070000111b7984 */ /* 0x000e220000000800 */
[----:B------:R-:W-:-:S03]  /*03b0*/  FFMA R8, R21, R10, R8 ;  /* 0x0000000a15087223 */ /* 0x000fc60000000008 */
[----:B------:R-:W1:Y:S04]  /*03c0*/  LDS R9, [R17+0x800] ;  /* 0x0008000011097984 */ /* 0x000e680000000800 */
[----:B------:R-:W2:Y:S01]  /*03d0*/  LDS R21, [R17+0xa00] ;  /* 0x000a000011157984 */ /* 0x000ea20000000800 */
[----:B0-----:R-:W-:-:S03]  /*03e0*/  FFMA R11, R27, R11, R8 ;  /* 0x0000000b1b0b7223 */ /* 0x001fc60000000008 */
[----:B------:R-:W0:Y:S01]  /*03f0*/  LDS R27, [R17+0xb00] ;  /* 0x000b0000111b7984 */ /* 0x000e220000000800 */
[----:B-1----:R-:W-:-:S03]  /*0400*/  FFMA R12, R12, R9, R11 ;  /* 0x000000090c0c7223 */ /* 0x002fc6000000000b */
[----:B------:R-:W-:Y:S01]  /*0410*/  LDS.128 R8, [R20+0x30] ;  /* 0x0000300014087984 */ /* 0x000fe20000000c00 */
[----:B------:R-:W-:-:S03]  /*0420*/  FFMA R12, R29, R13, R12 ;  /* 0x0000000d1d0c7223 */ /* 0x000fc6000000000c */
[----:B------:R-:W1:Y:S01]  /*0430*/  LDS R13, [R17+0xc00] ;  /* 0x000c0000110d7984 */ /* 0x000e620000000800 */
[----:B--2---:R-:W-:-:S03]  /*0440*/  FFMA R12, R21, R14, R12 ;  /* 0x0000000e150c7223 */ /* 0x004fc6000000000c */
[----:B------:R-:W2:Y:S04]  /*0450*/  LDS R29, [R17+0xd00] ;  /* 0x000d0000111d7984 */ /* 0x000ea80000000800 */
[----:B------:R-:W3:Y:S01]  /*0460*/  LDS R21, [R17+0xe00] ;  /* 0x000e000011157984 */ /* 0x000ee20000000800 */
[----:B0-----:R-:W-:-:S03]  /*0470*/  FFMA R15, R27, R15, R12 ;  /* 0x0000000f1b0f7223 */ /* 0x001fc6000000000c */
[----:B------:R-:W0:Y:S01]  /*0480*/  LDS R27, [R17+0xf00] ;  /* 0x000f0000111b7984 */ /* 0x000e220000000800 */
[----:B-1----:R-:W-:-:S03]  /*0490*/  FFMA R8, R8, R13, R15 ;  /* 0x0000000d08087223 */ /* 0x002fc6000000000f */
[----:B------:R-:W-:Y:S01]  /*04a0*/  LDS.128 R12, [R20+0x40] ;  /* 0x00004000140c7984 */ /* 0x000fe20000000c00 */
[----:B--2---:R-:W-:-:S03]  /*04b0*/  FFMA R8, R29, R9, R8 ;  /* 0x000000091d087223 */ /* 0x004fc60000000008 */
[----:B------:R-:W1:Y:S01]  /*04c0*/  LDS R9, [R17+0x1000] ;  /* 0x0010000011097984 */ /* 0x000e620000000800 */
[----:B---3--:R-:W-:-:S03]  /*04d0*/  FFMA R8, R21, R10, R8 ;  /* 0x0000000a15087223 */ /* 0x008fc60000000008 */
        /* <DEDUP_REMOVED lines=54> */
[----:B------:R-:W2:Y:S01]  /*0840*/  LDS R29, [R17+0x2900] ;  /* 0x00290000111d7984 */ /* 0x000ea20000000800 */
[----:B0-----:R-:W-:-:S03]  /*0850*/  FFMA R11, R27, R11, R8 ;  /* 0x0000000b1b0b7223 */ /* 0x001fc60000000008 */
[----:B------:R-:W0:Y:S01]  /*0860*/  LDS R21, [R17+0x2a00] ;  /* 0x002a000011157984 */ /* 0x000e220000000800 */
[----:B-1----:R-:W-:-:S03]  /*0870*/  FFMA R8, R12, R9, R11 ;  /* 0x000000090c087223 */ /* 0x002fc6000000000b */
[----:B------:R-:W1:Y:S01]  /*0880*/  LDS R12, [R17+0x2b00] ;  /* 0x002b0000110c7984 */ /* 0x000e620000000800 */
[----:B--2---:R-:W-:-:S03]  /*0890*/  FFMA R26, R29, R13, R8 ;  /* 0x0000000d1d1a7223 */ /* 0x004fc60000000008 */
[----:B------:R-:W-:Y:S01]  /*08a0*/  LDS R13, [R17+0x2c00] ;  /* 0x002c0000110d7984 */ /* 0x000fe20000000800 */
[----:B0-----:R-:W-:-:S03]  /*08b0*/  FFMA R27, R21, R14, R26 ;  /* 0x0000000e151b7223 */ /* 0x001fc6000000001a */
[----:B------:R-:W0:Y:S04]  /*08c0*/  LDS.128 R8, [R20+0xb0] ;  /* 0x0000b00014087984 */ /* 0x000e280000000c00 */
[----:B------:R-:W2:Y:S04]  /*08d0*/  LDS R29, [R17+0x2d00] ;  /* 0x002d0000111d7984 */ /* 0x000ea80000000800 */
[----:B------:R-:W3:Y:S04]  /*08e0*/  LDS R21, [R17+0x2e00] ;  /* 0x002e000011157984 */ /* 0x000ee80000000800 */
[----:B------:R-:W-:Y:S01]  /*08f0*/  LDS R26, [R17+0x3300] ;  /* 0x00330000111a7984 */ /* 0x000fe20000000800 */
[----:B-1----:R-:W-:-:S04]  /*0900*/  FFMA R15, R12, R15, R27 ;  /* 0x0000000f0c0f7223 */ /* 0x002fc8000000001b */
[----:B0-----:R-:W-:Y:S02]  /*0910*/  FFMA R12, R8, R13, R15 ;  /* 0x0000000d080c7223 */ /* 0x001fe4000000000f */
[----:B------:R-:W0:Y:S02]  /*0920*/  LDS R8, [R17+0x2f00] ;  /* 0x002f000011087984 */ /* 0x000e240000000800 */
[----:B--2---:R-:W-:Y:S02]  /*0930*/  FFMA R12, R29, R9, R12 ;  /* 0x000000091d0c7223 */ /* 0x004fe4000000000c */
[----:B------:R-:W-:Y:S02]  /*0940*/  LDS R9, [R17+0x3000] ;  /* 0x0030000011097984 */ /* 0x000fe40000000800 */
[----:B---3--:R-:W-:Y:S02]  /*0950*/  FFMA R27, R21, R10, R12 ;  /* 0x0000000a151b7223 */ /* 0x008fe4000000000c */
[----:B------:R-:W1:Y:S04]  /*0960*/  LDS.128 R12, [R20+0xc0] ;  /* 0x0000c000140c7984 */ /* 0x000e680000000c00 */
[----:B------:R-:W2:Y:S04]  /*0970*/  LDS R29, [R17+0x3100] ;  /* 0x00310000111d7984 */ /* 0x000ea80000000800 */
[----:B------:R-:W3:Y:S01]  /*0980*/  LDS R21, [R17+0x3200] ;  /* 0x0032000011157984 */ /* 0x000ee20000000800 */
[----:B0-----:R-:W-:-:S04]  /*0990*/  FFMA R11, R8, R11, R27 ;  /* 0x0000000b080b7223 */ /* 0x001fc8000000001b */
[----:B-1----:R-:W-:Y:S02]  /*09a0*/  FFMA R12, R12, R9, R11 ;  /* 0x000000090c0c7223 */ /* 0x002fe4000000000b */
[----:B------:R-:W-:Y:S02]  /*09b0*/  LDS.128 R8, [R20+0xd0] ;  /* 0x0000d00014087984 */ /* 0x000fe40000000c00 */
[----:B--2---:R-:W-:Y:S02]  /*09c0*/  FFMA R12, R29, R13, R12 ;  /* 0x0000000d1d0c7223 */ /* 0x004fe4000000000c */
[----:B------:R-:W0:Y:S02]  /*09d0*/  LDS R13, [R17+0x3400] ;  /* 0x00340000110d7984 */ /* 0x000e240000000800 */
[----:B---3--:R-:W-:Y:S02]  /*09e0*/  FFMA R27, R21, R14, R12 ;  /* 0x0000000e151b7223 */ /* 0x008fe4000000000c */
[----:B------:R-:W1:Y:S02]  /*09f0*/  LDS R29, [R17+0x3500] ;  /* 0x00350000111d7984 */ /* 0x000e640000000800 */
[----:B------:R-:W-:-:S02]  /*0a00*/  FFMA R15, R26, R15, R27 ;  /* 0x0000000f1a0f7223 */ /* 0x000fc4000000001b */
[----:B------:R-:W2:Y:S04]  /*0a10*/  LDS R21, [R17+0x3600] ;  /* 0x0036000011157984 */ /* 0x000ea80000000800 */
[----:B------:R-:W3:Y:S01]  /*0a20*/  LDS R26, [R17+0x3700] ;  /* 0x00370000111a7984 */ /* 0x000ee20000000800 */
[----:B0-----:R-:W-:-:S03]  /*0a30*/  FFMA R8, R8, R13, R15 ;  /* 0x0000000d08087223 */ /* 0x001fc6000000000f */
[----:B------:R-:W-:Y:S01]  /*0a40*/  LDS.128 R12, [R20+0xe0] ;  /* 0x0000e000140c7984 */ /* 0x000fe20000000c00 */
[----:B-1----:R-:W-:-:S03]  /*0a50*/  FFMA R8, R29, R9, R8 ;  /* 0x000000091d087223 */ /* 0x002fc60000000008 */
[----:B------:R-:W0:Y:S01]  /*0a60*/  LDS R9, [R17+0x3800] ;  /* 0x0038000011097984 */ /* 0x000e220000000800 */
[----:B--2---:R-:W-:-:S03]  /*0a70*/  FFMA R27, R21, R10, R8 ;  /* 0x0000000a151b7223 */ /* 0x004fc60000000008 */
[----:B------:R-:W1:Y:S01]  /*0a80*/  LDS R29, [R17+0x3900] ;  /* 0x00390000111d7984 */ /* 0x000e620000000800 */
[----:B---3--:R-:W-:-:S03]  /*0a90*/  FFMA R11, R26, R11, R27 ;  /* 0x0000000b1a0b7223 */ /* 0x008fc6000000001b */
[----:B------:R-:W2:Y:S04]  /*0aa0*/  LDS R21, [R17+0x3a00] ;  /* 0x003a000011157984 */ /* 0x000ea80000000800 */
[----:B------:R-:W3:Y:S04]  /*0ab0*/  LDS R26, [R17+0x3b00] ;  /* 0x003b0000111a7984 */ /* 0x000ee80000000800 */
[----:B------:R-:W-:Y:S01]  /*0ac0*/  LDS R27, [R17+0x3d00] ;  /* 0x003d0000111b7984 */ /* 0x000fe20000000800 */
[----:B0-----:R-:W-:-:S03]  /*0ad0*/  FFMA R12, R12, R9, R11 ;  /* 0x000000090c0c7223 */ /* 0x001fc6000000000b */
[----:B------:R-:W-:Y:S01]  /*0ae0*/  LDS.128 R8, [R20+0xf0] ;  /* 0x0000f00014087984 */ /* 0x000fe20000000c00 */
[----:B-1----:R-:W-:-:S03]  /*0af0*/  FFMA R12, R29, R13, R12 ;  /* 0x0000000d1d0c7223 */ /* 0x002fc6000000000c */
[----:B------:R-:W0:Y:S01]  /*0b00*/  LDS R13, [R17+0x3c00] ;  /* 0x003c0000110d7984 */ /* 0x000e220000000800 */
[----:B--2---:R-:W-:-:S03]  /*0b10*/  FFMA R21, R21, R14, R12 ;  /* 0x0000000e15157223 */ /* 0x004fc6000000000c */
[----:B------:R-:W1:Y:S01]  /*0b20*/  LDS R12, [R17+0x3e00] ;  /* 0x003e0000110c7984 */ /* 0x000e620000000800 */
[----:B---3--:R-:W-:-:S03]  /*0b30*/  FFMA R15, R26, R15, R21 ;  /* 0x0000000f1a0f7223 */ /* 0x008fc60000000015 */
[----:B------:R-:W2:Y:S01]  /*0b40*/  LDS R21, [R17+0x3f00] ;  /* 0x003f000011157984 */ /* 0x000ea20000000800 */
[----:B0-----:R-:W-:-:S04]  /*0b50*/  FFMA R8, R8, R13, R15 ;  /* 0x0000000d08087223 */ /* 0x001fc8000000000f */
[----:B------:R-:W-:-:S04]  /*0b60*/  FFMA R9, R27, R9, R8 ;  /* 0x000000091b097223 */ /* 0x000fc80000000008 */
[----:B-1----:R-:W-:-:S04]  /*0b70*/  FFMA R10, R12, R10, R9 ;  /* 0x0000000a0c0a7223 */ /* 0x002fc80000000009 */
[----:B--2---:R-:W-:Y:S01]  /*0b80*/  FFMA R21, R21, R11, R10 ;  /* 0x0000000b15157223 */ /* 0x004fe2000000000a */
[----:B------:R-:W-:Y:S06]  /*0b90*/  BAR.SYNC.DEFER_BLOCKING 0x0 ;  /* 0x0000000000007b1d */ /* 0x000fec0000010000 */
[----:B------:R-:W-:Y:S05]  /*0ba0*/  @!P0 BRA `(.L_x_7) ;  /* 0xfffffff4008c8947 */ /* 0x000fea000383ffff */
.L_x_6:
[----:B------:R-:W0:Y:S01]  /*0bb0*/  LDC.64 R4, c[0x0][0x398] ;  /* 0x0000e600ff047b82 */ /* 0x000e220000000a00 */
[----:B--2-4-:R-:W-:-:S05]  /*0bc0*/  LEA R3, R0, R3, 0x6 ;  /* 0x0000000300037211 */ /* 0x014fca00078e30ff */
[----:B------:R-:W-:-:S05]  /*0bd0*/  IMAD R2, R2, UR10, R3 ;  /* 0x0000000a02027c24 */ /* 0x000fca000f8e0203 */
[----:B------:R-:W-:-:S05]  /*0be0*/  IADD3 R3, PT, PT, R19, R2, RZ ;  /* 0x0000000213037210 */ /* 0x000fca0007ffe0ff */
[----:B0-----:R-:W-:-:S05]  /*0bf0*/  IMAD.WIDE R2, R3, 0x4, R4 ;  /* 0x0000000403027825 */ /* 0x001fca00078e0204 */
[----:B------:R-:W-:Y:S01]  /*0c00*/  STG.E desc[UR8][R2.64], R21 ;  /* 0x0000001502007986 */ /* 0x000fe2000c101908 */
[----:B------:R-:W-:Y:S05]  /*0c10*/  EXIT ;  /* 0x000000000000794d */ /* 0x000fea0003800000 */
.L_x_8:
        /* <DEDUP_REMOVED lines=14> */
.L_x_10:


//--------------------- .nv.shared.reserved.0     --------------------------
	.section	.nv.shared.reserved.0,"aw",@nobits
	.weak		__nv_reservedSMEM_offset_0_alias
	.size		__nv_reservedSMEM_offset_0_alias, 0, 64
	.other		__nv_reservedSMEM_offset_0_alias,@"STO_CUDA_RESERVED_SHARED STV_DEFAULT"
__nv_reservedSMEM_offset_0_alias:
	.zero		0
	.zero		64


//--------------------- .nv.shared._Z13shared_kerneliPKfS0_Pf --------------------------
	.section	.nv.shared._Z13shared_kerneliPKfS0_Pf,"aw",@nobits
	.sectionflags	@""
	.align	4
.nv.shared._Z13shared_kerneliPKfS0_Pf:
	.zero		33792


//--------------------- .nv.constant0._Z6kerneliPKfS0_Pf --------------------------
	.section	.nv.constant0._Z6kerneliPKfS0_Pf,"a",@progbits
	.sectionflags	@""
	.align	4
.nv.constant0._Z6kerneliPKfS0_Pf:
	.zero		928


//--------------------- .nv.constant0._Z13shared_kerneliPKfS0_Pf --------------------------
	.section	.nv.constant0._Z13shared_kerneliPKfS0_Pf,"a",@progbits
	.sectionflags	@""
	.align	4
.nv.constant0._Z13shared_kerneliPKfS0_Pf:
	.zero		928


//--------------------- SYMBOLS --------------------------

	.type		.nv.reservedSmem.offset0,@object
	.size		.nv.reservedSmem.offset0,0x4
	.type		.nv.reservedSmem.cap,@object
	.size		.nv.reservedSmem.cap,0x4
